//
// Generated by NVIDIA NVVM Compiler
//
// Compiler Build ID: CL-36424714
// Cuda compilation tools, release 13.0, V13.0.88
// Based on NVVM 20.0.0
//

.version 9.0
.target sm_100
.address_size 64

	// .globl	unfold_input_into_patches

.visible .entry unfold_input_into_patches(
	.param .align 8 .b8 unfold_input_into_patches_param_0[80],
	.param .u64 .ptr .align 1 unfold_input_into_patches_param_1,
	.param .u64 .ptr .align 1 unfold_input_into_patches_param_2
)
{
	.reg .pred 	%p<12>;
	.reg .b32 	%r<33>;
	.reg .b32 	%f<2>;
	.reg .b64 	%rd<96>;

	ld.param.u64 	%rd56, [unfold_input_into_patches_param_0+64];
	ld.param.u64 	%rd54, [unfold_input_into_patches_param_0+48];
	ld.param.u64 	%rd49, [unfold_input_into_patches_param_0+8];
	ld.param.u64 	%rd48, [unfold_input_into_patches_param_0];
	ld.param.u64 	%rd57, [unfold_input_into_patches_param_0+72];
	ld.param.u64 	%rd55, [unfold_input_into_patches_param_0+56];
	ld.param.u64 	%rd50, [unfold_input_into_patches_param_0+16];
	ld.param.u64 	%rd52, [unfold_input_into_patches_param_0+32];
	ld.param.u64 	%rd51, [unfold_input_into_patches_param_0+24];
	ld.param.u64 	%rd58, [unfold_input_into_patches_param_1];
	ld.param.u64 	%rd59, [unfold_input_into_patches_param_2];
	mov.u32 	%r1, %ctaid.x;
	mov.u32 	%r2, %ntid.x;
	mov.u32 	%r3, %tid.x;
	mad.lo.s32 	%r4, %r1, %r2, %r3;
	mul.lo.s64 	%rd60, %rd51, %rd52;
	mul.lo.s64 	%rd61, %rd60, %rd50;
	mul.lo.s64 	%rd62, %rd61, %rd50;
	mul.lo.s64 	%rd63, %rd62, %rd55;
	mul.lo.s64 	%rd64, %rd63, %rd57;
	cvt.u64.u32 	%rd9, %r4;
	setp.le.u64 	%p1, %rd64, %rd9;
	@%p1 bra 	$L__BB0_24;
	and.b64  	%rd65, %rd57, -4294967296;
	setp.ne.s64 	%p2, %rd65, 0;
	@%p2 bra 	$L__BB0_3;
	cvt.u32.u64 	%r5, %rd57;
	cvt.u32.u64 	%r6, %rd9;
	div.u32 	%r7, %r6, %r5;
	mul.lo.s32 	%r8, %r7, %r5;
	sub.s32 	%r9, %r6, %r8;
	cvt.u64.u32 	%rd85, %r7;
	cvt.u64.u32 	%rd86, %r9;
	bra.uni 	$L__BB0_4;
$L__BB0_3:
	div.u64 	%rd85, %rd9, %rd57;
	mul.lo.s64 	%rd66, %rd85, %rd57;
	sub.s64 	%rd86, %rd9, %rd66;
$L__BB0_4:
	and.b64  	%rd67, %rd55, -4294967296;
	setp.ne.s64 	%p3, %rd67, 0;
	@%p3 bra 	$L__BB0_6;
	cvt.u32.u64 	%r10, %rd55;
	cvt.u32.u64 	%r11, %rd85;
	div.u32 	%r12, %r11, %r10;
	mul.lo.s32 	%r13, %r12, %r10;
	sub.s32 	%r14, %r11, %r13;
	cvt.u64.u32 	%rd87, %r12;
	cvt.u64.u32 	%rd88, %r14;
	bra.uni 	$L__BB0_7;
$L__BB0_6:
	div.u64 	%rd87, %rd85, %rd55;
	mul.lo.s64 	%rd68, %rd87, %rd55;
	sub.s64 	%rd88, %rd85, %rd68;
$L__BB0_7:
	and.b64  	%rd69, %rd50, -4294967296;
	setp.ne.s64 	%p4, %rd69, 0;
	@%p4 bra 	$L__BB0_9;
	cvt.u32.u64 	%r15, %rd50;
	cvt.u32.u64 	%r16, %rd87;
	div.u32 	%r17, %r16, %r15;
	mul.lo.s32 	%r18, %r17, %r15;
	sub.s32 	%r19, %r16, %r18;
	cvt.u64.u32 	%rd89, %r17;
	cvt.u64.u32 	%rd90, %r19;
	bra.uni 	$L__BB0_10;
$L__BB0_9:
	div.u64 	%rd89, %rd87, %rd50;
	mul.lo.s64 	%rd70, %rd89, %rd50;
	sub.s64 	%rd90, %rd87, %rd70;
$L__BB0_10:
	and.b64  	%rd71, %rd50, -4294967296;
	setp.ne.s64 	%p5, %rd71, 0;
	@%p5 bra 	$L__BB0_12;
	cvt.u32.u64 	%r20, %rd50;
	cvt.u32.u64 	%r21, %rd89;
	div.u32 	%r22, %r21, %r20;
	mul.lo.s32 	%r23, %r22, %r20;
	sub.s32 	%r24, %r21, %r23;
	cvt.u64.u32 	%rd91, %r22;
	cvt.u64.u32 	%rd92, %r24;
	bra.uni 	$L__BB0_13;
$L__BB0_12:
	div.u64 	%rd91, %rd89, %rd50;
	mul.lo.s64 	%rd72, %rd91, %rd50;
	sub.s64 	%rd92, %rd89, %rd72;
$L__BB0_13:
	and.b64  	%rd73, %rd52, -4294967296;
	setp.ne.s64 	%p6, %rd73, 0;
	@%p6 bra 	$L__BB0_15;
	cvt.u32.u64 	%r25, %rd52;
	cvt.u32.u64 	%r26, %rd91;
	div.u32 	%r27, %r26, %r25;
	mul.lo.s32 	%r28, %r27, %r25;
	sub.s32 	%r29, %r26, %r28;
	cvt.u64.u32 	%rd93, %r27;
	cvt.u64.u32 	%rd94, %r29;
	bra.uni 	$L__BB0_16;
$L__BB0_15:
	div.u64 	%rd93, %rd91, %rd52;
	mul.lo.s64 	%rd74, %rd93, %rd52;
	sub.s64 	%rd94, %rd91, %rd74;
$L__BB0_16:
	and.b64  	%rd75, %rd51, -4294967296;
	setp.ne.s64 	%p7, %rd75, 0;
	@%p7 bra 	$L__BB0_18;
	cvt.u32.u64 	%r30, %rd51;
	cvt.u32.u64 	%r31, %rd93;
	rem.u32 	%r32, %r31, %r30;
	cvt.u64.u32 	%rd95, %r32;
	bra.uni 	$L__BB0_19;
$L__BB0_18:
	rem.u64 	%rd95, %rd93, %rd51;
$L__BB0_19:
	mad.lo.s64 	%rd44, %rd88, %rd48, %rd92;
	setp.lt.u64 	%p8, %rd44, %rd49;
	@%p8 bra 	$L__BB0_24;
	sub.s64 	%rd45, %rd44, %rd49;
	setp.ge.u64 	%p9, %rd45, %rd54;
	@%p9 bra 	$L__BB0_24;
	mad.lo.s64 	%rd46, %rd86, %rd48, %rd90;
	setp.lt.u64 	%p10, %rd46, %rd49;
	@%p10 bra 	$L__BB0_24;
	sub.s64 	%rd47, %rd46, %rd49;
	setp.ge.u64 	%p11, %rd47, %rd56;
	@%p11 bra 	$L__BB0_24;
	mad.lo.s64 	%rd76, %rd95, %rd52, %rd94;
	mad.lo.s64 	%rd77, %rd76, %rd54, %rd45;
	mad.lo.s64 	%rd78, %rd77, %rd56, %rd47;
	cvta.to.global.u64 	%rd79, %rd58;
	shl.b64 	%rd80, %rd78, 2;
	add.s64 	%rd81, %rd79, %rd80;
	ld.global.f32 	%f1, [%rd81];
	cvta.to.global.u64 	%rd82, %rd59;
	shl.b64 	%rd83, %rd9, 2;
	add.s64 	%rd84, %rd82, %rd83;
	st.global.f32 	[%rd84], %f1;
$L__BB0_24:
	ret;

}
	// .globl	unfold_output_into_patches
.visible .entry unfold_output_into_patches(
	.param .align 8 .b8 unfold_output_into_patches_param_0[80],
	.param .u64 .ptr .align 1 unfold_output_into_patches_param_1,
	.param .u64 .ptr .align 1 unfold_output_into_patches_param_2
)
{
	.reg .pred 	%p<18>;
	.reg .b32 	%r<45>;
	.reg .b32 	%f<2>;
	.reg .b64 	%rd<119>;

	ld.param.u64 	%rd68, [unfold_output_into_patches_param_0+72];
	ld.param.u64 	%rd66, [unfold_output_into_patches_param_0+56];
	ld.param.u64 	%rd60, [unfold_output_into_patches_param_0+8];
	ld.param.u64 	%rd59, [unfold_output_into_patches_param_0];
	ld.param.u64 	%rd67, [unfold_output_into_patches_param_0+64];
	ld.param.u64 	%rd65, [unfold_output_into_patches_param_0+48];
	ld.param.u64 	%rd61, [unfold_output_into_patches_param_0+16];
	ld.param.u64 	%rd64, [unfold_output_into_patches_param_0+40];
	ld.param.u64 	%rd62, [unfold_output_into_patches_param_0+24];
	ld.param.u64 	%rd69, [unfold_output_into_patches_param_1];
	ld.param.u64 	%rd70, [unfold_output_into_patches_param_2];
	mov.u32 	%r1, %ctaid.x;
	mov.u32 	%r2, %ntid.x;
	mov.u32 	%r3, %tid.x;
	mad.lo.s32 	%r4, %r1, %r2, %r3;
	mul.lo.s64 	%rd71, %rd62, %rd64;
	mul.lo.s64 	%rd72, %rd71, %rd61;
	mul.lo.s64 	%rd73, %rd72, %rd61;
	mul.lo.s64 	%rd74, %rd73, %rd65;
	mul.lo.s64 	%rd75, %rd74, %rd67;
	cvt.u64.u32 	%rd9, %r4;
	setp.le.u64 	%p1, %rd75, %rd9;
	@%p1 bra 	$L__BB1_38;
	and.b64  	%rd76, %rd67, -4294967296;
	setp.ne.s64 	%p2, %rd76, 0;
	@%p2 bra 	$L__BB1_3;
	cvt.u32.u64 	%r5, %rd67;
	cvt.u32.u64 	%r6, %rd9;
	div.u32 	%r7, %r6, %r5;
	mul.lo.s32 	%r8, %r7, %r5;
	sub.s32 	%r9, %r6, %r8;
	cvt.u64.u32 	%rd104, %r7;
	cvt.u64.u32 	%rd105, %r9;
	bra.uni 	$L__BB1_4;
$L__BB1_3:
	div.u64 	%rd104, %rd9, %rd67;
	mul.lo.s64 	%rd77, %rd104, %rd67;
	sub.s64 	%rd105, %rd9, %rd77;
$L__BB1_4:
	and.b64  	%rd78, %rd65, -4294967296;
	setp.ne.s64 	%p3, %rd78, 0;
	@%p3 bra 	$L__BB1_6;
	cvt.u32.u64 	%r10, %rd65;
	cvt.u32.u64 	%r11, %rd104;
	div.u32 	%r12, %r11, %r10;
	mul.lo.s32 	%r13, %r12, %r10;
	sub.s32 	%r14, %r11, %r13;
	cvt.u64.u32 	%rd106, %r12;
	cvt.u64.u32 	%rd107, %r14;
	bra.uni 	$L__BB1_7;
$L__BB1_6:
	div.u64 	%rd106, %rd104, %rd65;
	mul.lo.s64 	%rd79, %rd106, %rd65;
	sub.s64 	%rd107, %rd104, %rd79;
$L__BB1_7:
	and.b64  	%rd80, %rd61, -4294967296;
	setp.ne.s64 	%p4, %rd80, 0;
	@%p4 bra 	$L__BB1_9;
	cvt.u32.u64 	%r15, %rd61;
	cvt.u32.u64 	%r16, %rd106;
	div.u32 	%r17, %r16, %r15;
	mul.lo.s32 	%r18, %r17, %r15;
	sub.s32 	%r19, %r16, %r18;
	cvt.u64.u32 	%rd108, %r17;
	cvt.u64.u32 	%rd109, %r19;
	bra.uni 	$L__BB1_10;
$L__BB1_9:
	div.u64 	%rd108, %rd106, %rd61;
	mul.lo.s64 	%rd81, %rd108, %rd61;
	sub.s64 	%rd109, %rd106, %rd81;
$L__BB1_10:
	and.b64  	%rd82, %rd61, -4294967296;
	setp.ne.s64 	%p5, %rd82, 0;
	@%p5 bra 	$L__BB1_12;
	cvt.u32.u64 	%r20, %rd61;
	cvt.u32.u64 	%r21, %rd108;
	div.u32 	%r22, %r21, %r20;
	mul.lo.s32 	%r23, %r22, %r20;
	sub.s32 	%r24, %r21, %r23;
	cvt.u64.u32 	%rd110, %r22;
	cvt.u64.u32 	%rd111, %r24;
	bra.uni 	$L__BB1_13;
$L__BB1_12:
	div.u64 	%rd110, %rd108, %rd61;
	mul.lo.s64 	%rd83, %rd110, %rd61;
	sub.s64 	%rd111, %rd108, %rd83;
$L__BB1_13:
	and.b64  	%rd84, %rd64, -4294967296;
	setp.ne.s64 	%p6, %rd84, 0;
	@%p6 bra 	$L__BB1_15;
	cvt.u32.u64 	%r25, %rd64;
	cvt.u32.u64 	%r26, %rd110;
	div.u32 	%r27, %r26, %r25;
	mul.lo.s32 	%r28, %r27, %r25;
	sub.s32 	%r29, %r26, %r28;
	cvt.u64.u32 	%rd112, %r27;
	cvt.u64.u32 	%rd113, %r29;
	bra.uni 	$L__BB1_16;
$L__BB1_15:
	div.u64 	%rd112, %rd110, %rd64;
	mul.lo.s64 	%rd85, %rd112, %rd64;
	sub.s64 	%rd113, %rd110, %rd85;
$L__BB1_16:
	and.b64  	%rd86, %rd62, -4294967296;
	setp.ne.s64 	%p7, %rd86, 0;
	@%p7 bra 	$L__BB1_18;
	cvt.u32.u64 	%r30, %rd62;
	cvt.u32.u64 	%r31, %rd112;
	rem.u32 	%r32, %r31, %r30;
	cvt.u64.u32 	%rd114, %r32;
	bra.uni 	$L__BB1_19;
$L__BB1_18:
	rem.u64 	%rd114, %rd112, %rd62;
$L__BB1_19:
	add.s64 	%rd43, %rd107, %rd60;
	setp.lt.u64 	%p8, %rd43, %rd111;
	@%p8 bra 	$L__BB1_38;
	sub.s64 	%rd44, %rd43, %rd111;
	or.b64  	%rd87, %rd44, %rd59;
	and.b64  	%rd88, %rd87, -4294967296;
	setp.ne.s64 	%p9, %rd88, 0;
	@%p9 bra 	$L__BB1_22;
	cvt.u32.u64 	%r33, %rd59;
	cvt.u32.u64 	%r34, %rd44;
	rem.u32 	%r35, %r34, %r33;
	cvt.u64.u32 	%rd115, %r35;
	bra.uni 	$L__BB1_23;
$L__BB1_22:
	rem.u64 	%rd115, %rd44, %rd59;
$L__BB1_23:
	setp.ne.s64 	%p10, %rd115, 0;
	@%p10 bra 	$L__BB1_38;
	@%p9 bra 	$L__BB1_26;
	cvt.u32.u64 	%r36, %rd59;
	cvt.u32.u64 	%r37, %rd44;
	div.u32 	%r38, %r37, %r36;
	cvt.u64.u32 	%rd116, %r38;
	bra.uni 	$L__BB1_27;
$L__BB1_26:
	div.u64 	%rd116, %rd44, %rd59;
$L__BB1_27:
	setp.ge.u64 	%p12, %rd116, %rd66;
	@%p12 bra 	$L__BB1_38;
	add.s64 	%rd51, %rd105, %rd60;
	setp.lt.u64 	%p13, %rd51, %rd109;
	@%p13 bra 	$L__BB1_38;
	sub.s64 	%rd52, %rd51, %rd109;
	or.b64  	%rd91, %rd52, %rd59;
	and.b64  	%rd92, %rd91, -4294967296;
	setp.ne.s64 	%p14, %rd92, 0;
	@%p14 bra 	$L__BB1_31;
	cvt.u32.u64 	%r39, %rd59;
	cvt.u32.u64 	%r40, %rd52;
	rem.u32 	%r41, %r40, %r39;
	cvt.u64.u32 	%rd117, %r41;
	bra.uni 	$L__BB1_32;
$L__BB1_31:
	rem.u64 	%rd117, %rd52, %rd59;
$L__BB1_32:
	setp.ne.s64 	%p15, %rd117, 0;
	@%p15 bra 	$L__BB1_38;
	setp.ne.s64 	%p16, %rd92, 0;
	@%p16 bra 	$L__BB1_35;
	cvt.u32.u64 	%r42, %rd59;
	cvt.u32.u64 	%r43, %rd52;
	div.u32 	%r44, %r43, %r42;
	cvt.u64.u32 	%rd118, %r44;
	bra.uni 	$L__BB1_36;
$L__BB1_35:
	div.u64 	%rd118, %rd52, %rd59;
$L__BB1_36:
	setp.ge.u64 	%p17, %rd118, %rd68;
	@%p17 bra 	$L__BB1_38;
	mad.lo.s64 	%rd95, %rd114, %rd64, %rd113;
	mad.lo.s64 	%rd96, %rd95, %rd66, %rd116;
	mad.lo.s64 	%rd97, %rd96, %rd68, %rd118;
	cvta.to.global.u64 	%rd98, %rd69;
	shl.b64 	%rd99, %rd97, 2;
	add.s64 	%rd100, %rd98, %rd99;
	ld.global.f32 	%f1, [%rd100];
	cvta.to.global.u64 	%rd101, %rd70;
	shl.b64 	%rd102, %rd9, 2;
	add.s64 	%rd103, %rd101, %rd102;
	st.global.f32 	[%rd103], %f1;
$L__BB1_38:
	ret;

}
	// .globl	transpose_and_broadcast_filters
.visible .entry transpose_and_broadcast_filters(
	.param .align 8 .b8 transpose_and_broadcast_filters_param_0[80],
	.param .u64 .ptr .align 1 transpose_and_broadcast_filters_param_1,
	.param .u64 .ptr .align 1 transpose_and_broadcast_filters_param_2
)
{
	.reg .pred 	%p<15>;
	.reg .b32 	%r<23>;
	.reg .b32 	%f<2>;
	.reg .b64 	%rd<116>;

	ld.param.u64 	%rd3, [transpose_and_broadcast_filters_param_0+24];
	ld.param.u64 	%rd2, [transpose_and_broadcast_filters_param_0+16];
	ld.param.u64 	%rd4, [transpose_and_broadcast_filters_param_0+32];
	ld.param.u64 	%rd5, [transpose_and_broadcast_filters_param_0+40];
	ld.param.u64 	%rd43, [transpose_and_broadcast_filters_param_1];
	ld.param.u64 	%rd44, [transpose_and_broadcast_filters_param_2];
	cvta.to.global.u64 	%rd1, %rd44;
	mov.u32 	%r1, %ctaid.x;
	mov.u32 	%r2, %ntid.x;
	mov.u32 	%r3, %tid.x;
	mad.lo.s32 	%r4, %r1, %r2, %r3;
	mul.lo.s64 	%rd45, %rd4, %rd5;
	mul.lo.s64 	%rd46, %rd45, %rd2;
	mul.lo.s64 	%rd6, %rd46, %rd2;
	cvt.u64.u32 	%rd7, %r4;
	setp.le.u64 	%p1, %rd6, %rd7;
	@%p1 bra 	$L__BB2_25;
	and.b64  	%rd47, %rd2, -4294967296;
	setp.ne.s64 	%p2, %rd47, 0;
	@%p2 bra 	$L__BB2_3;
	cvt.u32.u64 	%r5, %rd2;
	cvt.u32.u64 	%r6, %rd7;
	div.u32 	%r7, %r6, %r5;
	mul.lo.s32 	%r8, %r7, %r5;
	sub.s32 	%r9, %r6, %r8;
	cvt.u64.u32 	%rd104, %r7;
	cvt.u64.u32 	%rd105, %r9;
	bra.uni 	$L__BB2_4;
$L__BB2_3:
	div.u64 	%rd104, %rd7, %rd2;
	mul.lo.s64 	%rd48, %rd104, %rd2;
	sub.s64 	%rd105, %rd7, %rd48;
$L__BB2_4:
	setp.ne.s64 	%p3, %rd47, 0;
	@%p3 bra 	$L__BB2_6;
	cvt.u32.u64 	%r10, %rd2;
	cvt.u32.u64 	%r11, %rd104;
	div.u32 	%r12, %r11, %r10;
	mul.lo.s32 	%r13, %r12, %r10;
	sub.s32 	%r14, %r11, %r13;
	cvt.u64.u32 	%rd106, %r12;
	cvt.u64.u32 	%rd107, %r14;
	bra.uni 	$L__BB2_7;
$L__BB2_6:
	div.u64 	%rd106, %rd104, %rd2;
	mul.lo.s64 	%rd50, %rd106, %rd2;
	sub.s64 	%rd107, %rd104, %rd50;
$L__BB2_7:
	and.b64  	%rd51, %rd4, -4294967296;
	setp.ne.s64 	%p4, %rd51, 0;
	@%p4 bra 	$L__BB2_9;
	cvt.u32.u64 	%r15, %rd4;
	cvt.u32.u64 	%r16, %rd106;
	div.u32 	%r17, %r16, %r15;
	mul.lo.s32 	%r18, %r17, %r15;
	sub.s32 	%r19, %r16, %r18;
	cvt.u64.u32 	%rd108, %r17;
	cvt.u64.u32 	%rd109, %r19;
	bra.uni 	$L__BB2_10;
$L__BB2_9:
	div.u64 	%rd108, %rd106, %rd4;
	mul.lo.s64 	%rd52, %rd108, %rd4;
	sub.s64 	%rd109, %rd106, %rd52;
$L__BB2_10:
	and.b64  	%rd53, %rd5, -4294967296;
	setp.ne.s64 	%p5, %rd53, 0;
	@%p5 bra 	$L__BB2_12;
	cvt.u32.u64 	%r20, %rd5;
	cvt.u32.u64 	%r21, %rd108;
	rem.u32 	%r22, %r21, %r20;
	cvt.u64.u32 	%rd110, %r22;
	bra.uni 	$L__BB2_13;
$L__BB2_12:
	rem.u64 	%rd110, %rd108, %rd5;
$L__BB2_13:
	mul.lo.s64 	%rd29, %rd109, %rd5;
	cvta.to.global.u64 	%rd54, %rd43;
	shl.b64 	%rd55, %rd7, 2;
	add.s64 	%rd56, %rd54, %rd55;
	ld.global.f32 	%f1, [%rd56];
	setp.eq.s64 	%p6, %rd3, 0;
	@%p6 bra 	$L__BB2_25;
	add.s64 	%rd58, %rd110, %rd29;
	mad.lo.s64 	%rd59, %rd58, %rd2, %rd107;
	mad.lo.s64 	%rd30, %rd59, %rd2, %rd105;
	and.b64  	%rd31, %rd3, 7;
	setp.lt.u64 	%p7, %rd3, 8;
	mov.b64 	%rd114, 0;
	@%p7 bra 	$L__BB2_17;
	and.b64  	%rd114, %rd3, -8;
	mov.b64 	%rd112, 0;
	mov.u64 	%rd111, %rd114;
$L__BB2_16:
	.pragma "nounroll";
	mad.lo.s64 	%rd61, %rd112, %rd6, %rd30;
	shl.b64 	%rd62, %rd61, 2;
	add.s64 	%rd63, %rd1, %rd62;
	st.global.f32 	[%rd63], %f1;
	shl.b64 	%rd64, %rd6, 2;
	add.s64 	%rd65, %rd63, %rd64;
	st.global.f32 	[%rd65], %f1;
	add.s64 	%rd66, %rd65, %rd64;
	st.global.f32 	[%rd66], %f1;
	add.s64 	%rd67, %rd66, %rd64;
	st.global.f32 	[%rd67], %f1;
	add.s64 	%rd68, %rd67, %rd64;
	st.global.f32 	[%rd68], %f1;
	add.s64 	%rd69, %rd68, %rd64;
	st.global.f32 	[%rd69], %f1;
	add.s64 	%rd70, %rd69, %rd64;
	st.global.f32 	[%rd70], %f1;
	add.s64 	%rd71, %rd70, %rd64;
	st.global.f32 	[%rd71], %f1;
	add.s64 	%rd112, %rd112, 8;
	add.s64 	%rd111, %rd111, -8;
	setp.ne.s64 	%p8, %rd111, 0;
	@%p8 bra 	$L__BB2_16;
$L__BB2_17:
	setp.eq.s64 	%p9, %rd31, 0;
	@%p9 bra 	$L__BB2_25;
	and.b64  	%rd38, %rd3, 3;
	setp.lt.u64 	%p10, %rd31, 4;
	@%p10 bra 	$L__BB2_20;
	mad.lo.s64 	%rd72, %rd114, %rd6, %rd30;
	shl.b64 	%rd73, %rd72, 2;
	add.s64 	%rd74, %rd1, %rd73;
	st.global.f32 	[%rd74], %f1;
	add.s64 	%rd75, %rd114, 1;
	and.b64  	%rd76, %rd75, 4294967295;
	mad.lo.s64 	%rd77, %rd76, %rd6, %rd30;
	shl.b64 	%rd78, %rd77, 2;
	add.s64 	%rd79, %rd1, %rd78;
	st.global.f32 	[%rd79], %f1;
	add.s64 	%rd80, %rd114, 2;
	and.b64  	%rd81, %rd80, 4294967295;
	mad.lo.s64 	%rd82, %rd81, %rd6, %rd30;
	shl.b64 	%rd83, %rd82, 2;
	add.s64 	%rd84, %rd1, %rd83;
	st.global.f32 	[%rd84], %f1;
	add.s64 	%rd85, %rd114, 3;
	and.b64  	%rd86, %rd85, 4294967295;
	mad.lo.s64 	%rd87, %rd86, %rd6, %rd30;
	shl.b64 	%rd88, %rd87, 2;
	add.s64 	%rd89, %rd1, %rd88;
	st.global.f32 	[%rd89], %f1;
	add.s64 	%rd90, %rd114, 4;
	and.b64  	%rd114, %rd90, 4294967295;
$L__BB2_20:
	setp.eq.s64 	%p11, %rd38, 0;
	@%p11 bra 	$L__BB2_25;
	setp.eq.s64 	%p12, %rd38, 1;
	@%p12 bra 	$L__BB2_23;
	mad.lo.s64 	%rd91, %rd114, %rd6, %rd30;
	shl.b64 	%rd92, %rd91, 2;
	add.s64 	%rd93, %rd1, %rd92;
	st.global.f32 	[%rd93], %f1;
	add.s64 	%rd94, %rd114, 1;
	and.b64  	%rd95, %rd94, 4294967295;
	mad.lo.s64 	%rd96, %rd95, %rd6, %rd30;
	shl.b64 	%rd97, %rd96, 2;
	add.s64 	%rd98, %rd1, %rd97;
	st.global.f32 	[%rd98], %f1;
	add.s64 	%rd99, %rd114, 2;
	and.b64  	%rd114, %rd99, 4294967295;
$L__BB2_23:
	and.b64  	%rd100, %rd3, 1;
	setp.eq.b64 	%p13, %rd100, 1;
	not.pred 	%p14, %p13;
	@%p14 bra 	$L__BB2_25;
	mad.lo.s64 	%rd101, %rd114, %rd6, %rd30;
	shl.b64 	%rd102, %rd101, 2;
	add.s64 	%rd103, %rd1, %rd102;
	st.global.f32 	[%rd103], %f1;
$L__BB2_25:
	ret;

}
	// .globl	sum_transposed_filters
.visible .entry sum_transposed_filters(
	.param .align 8 .b8 sum_transposed_filters_param_0[80],
	.param .u64 .ptr .align 1 sum_transposed_filters_param_1,
	.param .u64 .ptr .align 1 sum_transposed_filters_param_2
)
{
	.reg .pred 	%p<15>;
	.reg .b32 	%r<23>;
	.reg .b32 	%f<85>;
	.reg .b64 	%rd<161>;

	ld.param.u64 	%rd3, [sum_transposed_filters_param_0+24];
	ld.param.u64 	%rd2, [sum_transposed_filters_param_0+16];
	ld.param.u64 	%rd4, [sum_transposed_filters_param_0+32];
	ld.param.u64 	%rd5, [sum_transposed_filters_param_0+40];
	ld.param.u64 	%rd49, [sum_transposed_filters_param_1];
	ld.param.u64 	%rd48, [sum_transposed_filters_param_2];
	cvta.to.global.u64 	%rd1, %rd49;
	mov.u32 	%r1, %ctaid.x;
	mov.u32 	%r2, %ntid.x;
	mov.u32 	%r3, %tid.x;
	mad.lo.s32 	%r4, %r1, %r2, %r3;
	mul.lo.s64 	%rd50, %rd5, %rd4;
	mul.lo.s64 	%rd51, %rd50, %rd2;
	mul.lo.s64 	%rd6, %rd51, %rd2;
	cvt.u64.u32 	%rd7, %r4;
	setp.le.u64 	%p1, %rd6, %rd7;
	@%p1 bra 	$L__BB3_26;
	and.b64  	%rd52, %rd2, -4294967296;
	setp.ne.s64 	%p2, %rd52, 0;
	@%p2 bra 	$L__BB3_3;
	cvt.u32.u64 	%r5, %rd2;
	cvt.u32.u64 	%r6, %rd7;
	div.u32 	%r7, %r6, %r5;
	mul.lo.s32 	%r8, %r7, %r5;
	sub.s32 	%r9, %r6, %r8;
	cvt.u64.u32 	%rd147, %r7;
	cvt.u64.u32 	%rd148, %r9;
	bra.uni 	$L__BB3_4;
$L__BB3_3:
	div.u64 	%rd147, %rd7, %rd2;
	mul.lo.s64 	%rd53, %rd147, %rd2;
	sub.s64 	%rd148, %rd7, %rd53;
$L__BB3_4:
	setp.ne.s64 	%p3, %rd52, 0;
	@%p3 bra 	$L__BB3_6;
	cvt.u32.u64 	%r10, %rd2;
	cvt.u32.u64 	%r11, %rd147;
	div.u32 	%r12, %r11, %r10;
	mul.lo.s32 	%r13, %r12, %r10;
	sub.s32 	%r14, %r11, %r13;
	cvt.u64.u32 	%rd149, %r12;
	cvt.u64.u32 	%rd150, %r14;
	bra.uni 	$L__BB3_7;
$L__BB3_6:
	div.u64 	%rd149, %rd147, %rd2;
	mul.lo.s64 	%rd55, %rd149, %rd2;
	sub.s64 	%rd150, %rd147, %rd55;
$L__BB3_7:
	and.b64  	%rd56, %rd4, -4294967296;
	setp.ne.s64 	%p4, %rd56, 0;
	@%p4 bra 	$L__BB3_9;
	cvt.u32.u64 	%r15, %rd4;
	cvt.u32.u64 	%r16, %rd149;
	div.u32 	%r17, %r16, %r15;
	mul.lo.s32 	%r18, %r17, %r15;
	sub.s32 	%r19, %r16, %r18;
	cvt.u64.u32 	%rd151, %r17;
	cvt.u64.u32 	%rd152, %r19;
	bra.uni 	$L__BB3_10;
$L__BB3_9:
	div.u64 	%rd151, %rd149, %rd4;
	mul.lo.s64 	%rd57, %rd151, %rd4;
	sub.s64 	%rd152, %rd149, %rd57;
$L__BB3_10:
	and.b64  	%rd58, %rd5, -4294967296;
	setp.ne.s64 	%p5, %rd58, 0;
	@%p5 bra 	$L__BB3_12;
	cvt.u32.u64 	%r20, %rd5;
	cvt.u32.u64 	%r21, %rd151;
	rem.u32 	%r22, %r21, %r20;
	cvt.u64.u32 	%rd153, %r22;
	bra.uni 	$L__BB3_13;
$L__BB3_12:
	rem.u64 	%rd153, %rd151, %rd5;
$L__BB3_13:
	mul.lo.s64 	%rd29, %rd152, %rd5;
	setp.eq.s64 	%p6, %rd3, 0;
	mov.f32 	%f84, 0f00000000;
	@%p6 bra 	$L__BB3_25;
	add.s64 	%rd60, %rd153, %rd29;
	mad.lo.s64 	%rd61, %rd60, %rd2, %rd150;
	mad.lo.s64 	%rd30, %rd61, %rd2, %rd148;
	and.b64  	%rd31, %rd3, 15;
	setp.lt.u64 	%p7, %rd3, 16;
	mov.f32 	%f84, 0f00000000;
	mov.b64 	%rd157, 0;
	@%p7 bra 	$L__BB3_17;
	and.b64  	%rd157, %rd3, -16;
	mov.f32 	%f84, 0f00000000;
	mov.b64 	%rd155, 0;
	mov.u64 	%rd154, %rd157;
$L__BB3_16:
	.pragma "nounroll";
	mad.lo.s64 	%rd63, %rd155, %rd6, %rd30;
	shl.b64 	%rd64, %rd63, 2;
	add.s64 	%rd65, %rd1, %rd64;
	ld.global.f32 	%f18, [%rd65];
	add.f32 	%f19, %f84, %f18;
	shl.b64 	%rd66, %rd6, 2;
	add.s64 	%rd67, %rd65, %rd66;
	ld.global.f32 	%f20, [%rd67];
	add.f32 	%f21, %f19, %f20;
	add.s64 	%rd68, %rd67, %rd66;
	ld.global.f32 	%f22, [%rd68];
	add.f32 	%f23, %f21, %f22;
	add.s64 	%rd69, %rd68, %rd66;
	ld.global.f32 	%f24, [%rd69];
	add.f32 	%f25, %f23, %f24;
	add.s64 	%rd70, %rd69, %rd66;
	ld.global.f32 	%f26, [%rd70];
	add.f32 	%f27, %f25, %f26;
	add.s64 	%rd71, %rd70, %rd66;
	ld.global.f32 	%f28, [%rd71];
	add.f32 	%f29, %f27, %f28;
	add.s64 	%rd72, %rd71, %rd66;
	ld.global.f32 	%f30, [%rd72];
	add.f32 	%f31, %f29, %f30;
	add.s64 	%rd73, %rd72, %rd66;
	ld.global.f32 	%f32, [%rd73];
	add.f32 	%f33, %f31, %f32;
	add.s64 	%rd74, %rd73, %rd66;
	ld.global.f32 	%f34, [%rd74];
	add.f32 	%f35, %f33, %f34;
	add.s64 	%rd75, %rd74, %rd66;
	ld.global.f32 	%f36, [%rd75];
	add.f32 	%f37, %f35, %f36;
	add.s64 	%rd76, %rd75, %rd66;
	ld.global.f32 	%f38, [%rd76];
	add.f32 	%f39, %f37, %f38;
	add.s64 	%rd77, %rd76, %rd66;
	ld.global.f32 	%f40, [%rd77];
	add.f32 	%f41, %f39, %f40;
	add.s64 	%rd78, %rd77, %rd66;
	ld.global.f32 	%f42, [%rd78];
	add.f32 	%f43, %f41, %f42;
	add.s64 	%rd79, %rd78, %rd66;
	ld.global.f32 	%f44, [%rd79];
	add.f32 	%f45, %f43, %f44;
	add.s64 	%rd80, %rd79, %rd66;
	ld.global.f32 	%f46, [%rd80];
	add.f32 	%f47, %f45, %f46;
	add.s64 	%rd81, %rd80, %rd66;
	ld.global.f32 	%f48, [%rd81];
	add.f32 	%f84, %f47, %f48;
	add.s64 	%rd155, %rd155, 16;
	add.s64 	%rd154, %rd154, -16;
	setp.ne.s64 	%p8, %rd154, 0;
	@%p8 bra 	$L__BB3_16;
$L__BB3_17:
	setp.eq.s64 	%p9, %rd31, 0;
	@%p9 bra 	$L__BB3_25;
	and.b64  	%rd38, %rd3, 7;
	setp.lt.u64 	%p10, %rd31, 8;
	@%p10 bra 	$L__BB3_20;
	mad.lo.s64 	%rd82, %rd157, %rd6, %rd30;
	shl.b64 	%rd83, %rd82, 2;
	add.s64 	%rd84, %rd1, %rd83;
	ld.global.f32 	%f50, [%rd84];
	add.f32 	%f51, %f84, %f50;
	add.s64 	%rd85, %rd157, 1;
	and.b64  	%rd86, %rd85, 4294967295;
	mad.lo.s64 	%rd87, %rd86, %rd6, %rd30;
	shl.b64 	%rd88, %rd87, 2;
	add.s64 	%rd89, %rd1, %rd88;
	ld.global.f32 	%f52, [%rd89];
	add.f32 	%f53, %f51, %f52;
	add.s64 	%rd90, %rd157, 2;
	and.b64  	%rd91, %rd90, 4294967295;
	mad.lo.s64 	%rd92, %rd91, %rd6, %rd30;
	shl.b64 	%rd93, %rd92, 2;
	add.s64 	%rd94, %rd1, %rd93;
	ld.global.f32 	%f54, [%rd94];
	add.f32 	%f55, %f53, %f54;
	add.s64 	%rd95, %rd157, 3;
	and.b64  	%rd96, %rd95, 4294967295;
	mad.lo.s64 	%rd97, %rd96, %rd6, %rd30;
	shl.b64 	%rd98, %rd97, 2;
	add.s64 	%rd99, %rd1, %rd98;
	ld.global.f32 	%f56, [%rd99];
	add.f32 	%f57, %f55, %f56;
	add.s64 	%rd100, %rd157, 4;
	and.b64  	%rd101, %rd100, 4294967295;
	mad.lo.s64 	%rd102, %rd101, %rd6, %rd30;
	shl.b64 	%rd103, %rd102, 2;
	add.s64 	%rd104, %rd1, %rd103;
	ld.global.f32 	%f58, [%rd104];
	add.f32 	%f59, %f57, %f58;
	add.s64 	%rd105, %rd157, 5;
	and.b64  	%rd106, %rd105, 4294967295;
	mad.lo.s64 	%rd107, %rd106, %rd6, %rd30;
	shl.b64 	%rd108, %rd107, 2;
	add.s64 	%rd109, %rd1, %rd108;
	ld.global.f32 	%f60, [%rd109];
	add.f32 	%f61, %f59, %f60;
	add.s64 	%rd110, %rd157, 6;
	and.b64  	%rd111, %rd110, 4294967295;
	mad.lo.s64 	%rd112, %rd111, %rd6, %rd30;
	shl.b64 	%rd113, %rd112, 2;
	add.s64 	%rd114, %rd1, %rd113;
	ld.global.f32 	%f62, [%rd114];
	add.f32 	%f63, %f61, %f62;
	add.s64 	%rd115, %rd157, 7;
	and.b64  	%rd116, %rd115, 4294967295;
	mad.lo.s64 	%rd117, %rd116, %rd6, %rd30;
	shl.b64 	%rd118, %rd117, 2;
	add.s64 	%rd119, %rd1, %rd118;
	ld.global.f32 	%f64, [%rd119];
	add.f32 	%f84, %f63, %f64;
	add.s64 	%rd120, %rd157, 8;
	and.b64  	%rd157, %rd120, 4294967295;
$L__BB3_20:
	setp.eq.s64 	%p11, %rd38, 0;
	@%p11 bra 	$L__BB3_25;
	and.b64  	%rd159, %rd3, 3;
	setp.lt.u64 	%p12, %rd38, 4;
	@%p12 bra 	$L__BB3_23;
	mad.lo.s64 	%rd121, %rd157, %rd6, %rd30;
	shl.b64 	%rd122, %rd121, 2;
	add.s64 	%rd123, %rd1, %rd122;
	ld.global.f32 	%f66, [%rd123];
	add.f32 	%f67, %f84, %f66;
	add.s64 	%rd124, %rd157, 1;
	and.b64  	%rd125, %rd124, 4294967295;
	mad.lo.s64 	%rd126, %rd125, %rd6, %rd30;
	shl.b64 	%rd127, %rd126, 2;
	add.s64 	%rd128, %rd1, %rd127;
	ld.global.f32 	%f68, [%rd128];
	add.f32 	%f69, %f67, %f68;
	add.s64 	%rd129, %rd157, 2;
	and.b64  	%rd130, %rd129, 4294967295;
	mad.lo.s64 	%rd131, %rd130, %rd6, %rd30;
	shl.b64 	%rd132, %rd131, 2;
	add.s64 	%rd133, %rd1, %rd132;
	ld.global.f32 	%f70, [%rd133];
	add.f32 	%f71, %f69, %f70;
	add.s64 	%rd134, %rd157, 3;
	and.b64  	%rd135, %rd134, 4294967295;
	mad.lo.s64 	%rd136, %rd135, %rd6, %rd30;
	shl.b64 	%rd137, %rd136, 2;
	add.s64 	%rd138, %rd1, %rd137;
	ld.global.f32 	%f72, [%rd138];
	add.f32 	%f84, %f71, %f72;
	add.s64 	%rd139, %rd157, 4;
	and.b64  	%rd157, %rd139, 4294967295;
$L__BB3_23:
	setp.eq.s64 	%p13, %rd159, 0;
	@%p13 bra 	$L__BB3_25;
$L__BB3_24:
	.pragma "nounroll";
	mad.lo.s64 	%rd140, %rd157, %rd6, %rd30;
	shl.b64 	%rd141, %rd140, 2;
	add.s64 	%rd142, %rd1, %rd141;
	ld.global.f32 	%f73, [%rd142];
	add.f32 	%f84, %f84, %f73;
	add.s64 	%rd143, %rd157, 1;
	and.b64  	%rd157, %rd143, 4294967295;
	add.s64 	%rd159, %rd159, -1;
	setp.ne.s64 	%p14, %rd159, 0;
	@%p14 bra 	$L__BB3_24;
$L__BB3_25:
	cvta.to.global.u64 	%rd144, %rd48;
	shl.b64 	%rd145, %rd7, 2;
	add.s64 	%rd146, %rd144, %rd145;
	ld.global.f32 	%f74, [%rd146];
	add.f32 	%f75, %f84, %f74;
	st.global.f32 	[%rd146], %f75;
$L__BB3_26:
	ret;

}


// ===== COMPILED SASS (sm_100) =====

	.target	sm_100

	.elftype	@"ET_EXEC"


//--------------------- .note.nv.tkinfo           --------------------------
	.section	.note.nv.tkinfo,"",@"SHT_NOTE"
	.sectionflags	@"SHF_NOTE_NV_TKINFO"
	.tkinfo
        /*0018*/ 	.word	0x00000002
        /*0030*/ 	.string	""
        /*0030*/ 	.string	"ptxas"
        /*0030*/ 	.string	"Cuda compilation tools, release 13.0, V13.0.88"
        /*0030*/ 	.string	"Build cuda_13.0.r13.0/compiler.36424714_0"
        /*0030*/ 	.string	"-arch sm_100 -m 64 "



//--------------------- .note.nv.cuinfo           --------------------------
	.section	.note.nv.cuinfo,"",@"SHT_NOTE"
	.sectionflags	@"SHF_NOTE_NV_CUINFO"
        /*0018*/ 	.short	0x0002
        /*001a*/ 	.short	0x0064
        /*001c*/ 	.short	0x0082
	.zero		2


//--------------------- .nv.info                  --------------------------
	.section	.nv.info,"",@"SHT_CUDA_INFO"
	.align	4


	//----- nvinfo : EIATTR_REGCOUNT
	.align		4
        /*0000*/ 	.byte	0x04, 0x2f
        /*0002*/ 	.short	(.L_1 - .L_0)
	.align		4
.L_0:
        /*0004*/ 	.word	index@(unfold_input_into_patches)
        /*0008*/ 	.word	0x0000001e


	//----- nvinfo : EIATTR_FRAME_SIZE
	.align		4
.L_1:
        /*000c*/ 	.byte	0x04, 0x11
        /*000e*/ 	.short	(.L_3 - .L_2)
	.align		4
.L_2:
        /*0010*/ 	.word	index@($__internal_7_$__cuda_sm20_rem_u64)
        /*0014*/ 	.word	0x00000000


	//----- nvinfo : EIATTR_FRAME_SIZE
	.align		4
.L_3:
        /*0018*/ 	.byte	0x04, 0x11
        /*001a*/ 	.short	(.L_5 - .L_4)
	.align		4
.L_4:
        /*001c*/ 	.word	index@($__internal_6_$__cuda_sm20_div_u64)
        /*0020*/ 	.word	0x00000000


	//----- nvinfo : EIATTR_FRAME_SIZE
	.align		4
.L_5:
        /*0024*/ 	.byte	0x04, 0x11
        /*0026*/ 	.short	(.L_7 - .L_6)
	.align		4
.L_6:
        /*0028*/ 	.word	index@(unfold_input_into_patches)
        /*002c*/ 	.word	0x00000000


	//----- nvinfo : EIATTR_REGCOUNT
	.align		4
.L_7:
        /*0030*/ 	.byte	0x04, 0x2f
        /*0032*/ 	.short	(.L_9 - .L_8)
	.align		4
.L_8:
        /*0034*/ 	.word	index@(unfold_output_into_patches)
        /*0038*/ 	.word	0x0000001e


	//----- nvinfo : EIATTR_FRAME_SIZE
	.align		4
.L_9:
        /*003c*/ 	.byte	0x04, 0x11
        /*003e*/ 	.short	(.L_11 - .L_10)
	.align		4
.L_10:
        /*0040*/ 	.word	index@($__internal_5_$__cuda_sm20_rem_u64)
        /*0044*/ 	.word	0x00000000


	//----- nvinfo : EIATTR_FRAME_SIZE
	.align		4
.L_11:
        /*0048*/ 	.byte	0x04, 0x11
        /*004a*/ 	.short	(.L_13 - .L_12)
	.align		4
.L_12:
        /*004c*/ 	.word	index@($__internal_4_$__cuda_sm20_div_u64)
        /*0050*/ 	.word	0x00000000


	//----- nvinfo : EIATTR_FRAME_SIZE
	.align		4
.L_13:
        /*0054*/ 	.byte	0x04, 0x11
        /*0056*/ 	.short	(.L_15 - .L_14)
	.align		4
.L_14:
        /*0058*/ 	.word	index@(unfold_output_into_patches)
        /*005c*/ 	.word	0x00000000


	//----- nvinfo : EIATTR_REGCOUNT
	.align		4
.L_15:
        /*0060*/ 	.byte	0x04, 0x2f
        /*0062*/ 	.short	(.L_17 - .L_16)
	.align		4
.L_16:
        /*0064*/ 	.word	index@(transpose_and_broadcast_filters)
        /*0068*/ 	.word	0x0000001f


	//----- nvinfo : EIATTR_FRAME_SIZE
	.align		4
.L_17:
        /*006c*/ 	.byte	0x04, 0x11
        /*006e*/ 	.short	(.L_19 - .L_18)
	.align		4
.L_18:
        /*0070*/ 	.word	index@($__internal_3_$__cuda_sm20_rem_u64)
        /*0074*/ 	.word	0x00000000


	//----- nvinfo : EIATTR_FRAME_SIZE
	.align		4
.L_19:
        /*0078*/ 	.byte	0x04, 0x11
        /*007a*/ 	.short	(.L_21 - .L_20)
	.align		4
.L_20:
        /*007c*/ 	.word	index@($__internal_2_$__cuda_sm20_div_u64)
        /*0080*/ 	.word	0x00000000


	//----- nvinfo : EIATTR_FRAME_SIZE
	.align		4
.L_21:
        /*0084*/ 	.byte	0x04, 0x11
        /*0086*/ 	.short	(.L_23 - .L_22)
	.align		4
.L_22:
        /*0088*/ 	.word	index@(transpose_and_broadcast_filters)
        /*008c*/ 	.word	0x00000000


	//----- nvinfo : EIATTR_REGCOUNT
	.align		4
.L_23:
        /*0090*/ 	.byte	0x04, 0x2f
        /*0092*/ 	.short	(.L_25 - .L_24)
	.align		4
.L_24:
        /*0094*/ 	.word	index@(sum_transposed_filters)
        /*0098*/ 	.word	0x00000020


	//----- nvinfo : EIATTR_FRAME_SIZE
	.align		4
.L_25:
        /*009c*/ 	.byte	0x04, 0x11
        /*009e*/ 	.short	(.L_27 - .L_26)
	.align		4
.L_26:
        /*00a0*/ 	.word	index@($__internal_1_$__cuda_sm20_rem_u64)
        /*00a4*/ 	.word	0x00000000


	//----- nvinfo : EIATTR_FRAME_SIZE
	.align		4
.L_27:
        /*00a8*/ 	.byte	0x04, 0x11
        /*00aa*/ 	.short	(.L_29 - .L_28)
	.align		4
.L_28:
        /*00ac*/ 	.word	index@($__internal_0_$__cuda_sm20_div_u64)
        /*00b0*/ 	.word	0x00000000


	//----- nvinfo : EIATTR_FRAME_SIZE
	.align		4
.L_29:
        /*00b4*/ 	.byte	0x04, 0x11
        /*00b6*/ 	.short	(.L_31 - .L_30)
	.align		4
.L_30:
        /*00b8*/ 	.word	index@(sum_transposed_filters)
        /*00bc*/ 	.word	0x00000000


	//----- nvinfo : EIATTR_MIN_STACK_SIZE
	.align		4
.L_31:
        /*00c0*/ 	.byte	0x04, 0x12
        /*00c2*/ 	.short	(.L_33 - .L_32)
	.align		4
.L_32:
        /*00c4*/ 	.word	index@(sum_transposed_filters)
        /*00c8*/ 	.word	0x00000000


	//----- nvinfo : EIATTR_MIN_STACK_SIZE
	.align		4
.L_33:
        /*00cc*/ 	.byte	0x04, 0x12
        /*00ce*/ 	.short	(.L_35 - .L_34)
	.align		4
.L_34:
        /*00d0*/ 	.word	index@(transpose_and_broadcast_filters)
        /*00d4*/ 	.word	0x00000000


	//----- nvinfo : EIATTR_MIN_STACK_SIZE
	.align		4
.L_35:
        /*00d8*/ 	.byte	0x04, 0x12
        /*00da*/ 	.short	(.L_37 - .L_36)
	.align		4
.L_36:
        /*00dc*/ 	.word	index@(unfold_output_into_patches)
        /*00e0*/ 	.word	0x00000000


	//----- nvinfo : EIATTR_MIN_STACK_SIZE
	.align		4
.L_37:
        /*00e4*/ 	.byte	0x04, 0x12
        /*00e6*/ 	.short	(.L_39 - .L_38)
	.align		4
.L_38:
        /*00e8*/ 	.word	index@(unfold_input_into_patches)
        /*00ec*/ 	.word	0x00000000
.L_39:


//--------------------- .nv.compat                --------------------------
	.section	.nv.compat,"",@"SHT_CUDA_COMPAT_INFO"
	.align	4
        /*0000*/ 	.byte	0x02, 0x09, 0x00, 0x00, 0x02, 0x02, 0x01, 0x00, 0x02, 0x05, 0x05, 0x00, 0x03, 0x07, 0x01, 0x01
        /*0010*/ 	.byte	0x02, 0x03, 0x00, 0x00, 0x02, 0x06, 0x01, 0x00, 0x04, 0x0b, 0x08, 0x00, 0x09, 0x00, 0x00, 0x00
        /*0020*/ 	.byte	0x00, 0x00, 0x00, 0x00


//--------------------- .nv.info.sum_transposed_filters --------------------------
	.section	.nv.info.sum_transposed_filters,"",@"SHT_CUDA_INFO"
	.sectionflags	@""
	.align	4


	//----- nvinfo : EIATTR_CUDA_API_VERSION
	.align		4
        /*0000*/ 	.byte	0x04, 0x37
        /*0002*/ 	.short	(.L_41 - .L_40)
.L_40:
        /*0004*/ 	.word	0x00000082


	//----- nvinfo : EIATTR_KPARAM_INFO
	.align		4
.L_41:
        /*0008*/ 	.byte	0x04, 0x17
        /*000a*/ 	.short	(.L_43 - .L_42)
.L_42:
        /*000c*/ 	.word	0x00000000
        /*0010*/ 	.short	0x0002
        /*0012*/ 	.short	0x0058
        /*0014*/ 	.byte	0x00, 0xf5, 0x21, 0x00


	//----- nvinfo : EIATTR_KPARAM_INFO
	.align		4
.L_43:
        /*0018*/ 	.byte	0x04, 0x17
        /*001a*/ 	.short	(.L_45 - .L_44)
.L_44:
        /*001c*/ 	.word	0x00000000
        /*0020*/ 	.short	0x0001
        /*0022*/ 	.short	0x0050
        /*0024*/ 	.byte	0x00, 0xf5, 0x21, 0x00


	//----- nvinfo : EIATTR_KPARAM_INFO
	.align		4
.L_45:
        /*0028*/ 	.byte	0x04, 0x17
        /*002a*/ 	.short	(.L_47 - .L_46)
.L_46:
        /*002c*/ 	.word	0x00000000
        /*0030*/ 	.short	0x0000
        /*0032*/ 	.short	0x0000
        /*0034*/ 	.byte	0x00, 0xf0, 0x41, 0x01


	//----- nvinfo : EIATTR_SPARSE_MMA_MASK
	.align		4
.L_47:
        /*0038*/ 	.byte	0x03, 0x50
        /*003a*/ 	.short	0x0000


	//----- nvinfo : EIATTR_MAXREG_COUNT
	.align		4
        /*003c*/ 	.byte	0x03, 0x1b
        /*003e*/ 	.short	0x00ff


	//----- nvinfo : EIATTR_MERCURY_ISA_VERSION
	.align		4
        /*0040*/ 	.byte	0x03, 0x5f
        /*0042*/ 	.short	0x0101


	//----- nvinfo : EIATTR_VRC_CTA_INIT_COUNT
	.align		4
        /*0044*/ 	.byte	0x02, 0x4a
	.zero		1
	.zero		1


	//----- nvinfo : EIATTR_EXIT_INSTR_OFFSETS
	.align		4
        /*0048*/ 	.byte	0x04, 0x1c
        /*004a*/ 	.short	(.L_49 - .L_48)


	//   ....[0]....
.L_48:
        /*004c*/ 	.word	0x00000160


	//   ....[1]....
        /*0050*/ 	.word	0x00001a40


	//----- nvinfo : EIATTR_CRS_STACK_SIZE
	.align		4
.L_49:
        /*0054*/ 	.byte	0x04, 0x1e
        /*0056*/ 	.short	(.L_51 - .L_50)
.L_50:
        /*0058*/ 	.word	0x00000000


	//----- nvinfo : EIATTR_CBANK_PARAM_SIZE
	.align		4
.L_51:
        /*005c*/ 	.byte	0x03, 0x19
        /*005e*/ 	.short	0x0060


	//----- nvinfo : EIATTR_PARAM_CBANK
	.align		4
        /*0060*/ 	.byte	0x04, 0x0a
        /*0062*/ 	.short	(.L_53 - .L_52)
	.align		4
.L_52:
        /*0064*/ 	.word	index@(.nv.constant0.sum_transposed_filters)
        /*0068*/ 	.short	0x0380
        /*006a*/ 	.short	0x0060


	//----- nvinfo : EIATTR_SW_WAR
	.align		4
.L_53:
        /*006c*/ 	.byte	0x04, 0x36
        /*006e*/ 	.short	(.L_55 - .L_54)
.L_54:
        /*0070*/ 	.word	0x00000008
.L_55:


//--------------------- .nv.info.transpose_and_broadcast_filters --------------------------
	.section	.nv.info.transpose_and_broadcast_filters,"",@"SHT_CUDA_INFO"
	.sectionflags	@""
	.align	4


	//----- nvinfo : EIATTR_CUDA_API_VERSION
	.align		4
        /*0000*/ 	.byte	0x04, 0x37
        /*0002*/ 	.short	(.L_57 - .L_56)
.L_56:
        /*0004*/ 	.word	0x00000082


	//----- nvinfo : EIATTR_KPARAM_INFO
	.align		4
.L_57:
        /*0008*/ 	.byte	0x04, 0x17
        /*000a*/ 	.short	(.L_59 - .L_58)
.L_58:
        /*000c*/ 	.word	0x00000000
        /*0010*/ 	.short	0x0002
        /*0012*/ 	.short	0x0058
        /*0014*/ 	.byte	0x00, 0xf5, 0x21, 0x00


	//----- nvinfo : EIATTR_KPARAM_INFO
	.align		4
.L_59:
        /*0018*/ 	.byte	0x04, 0x17
        /*001a*/ 	.short	(.L_61 - .L_60)
.L_60:
        /*001c*/ 	.word	0x00000000
        /*0020*/ 	.short	0x0001
        /*0022*/ 	.short	0x0050
        /*0024*/ 	.byte	0x00, 0xf5, 0x21, 0x00


	//----- nvinfo : EIATTR_KPARAM_INFO
	.align		4
.L_61:
        /*0028*/ 	.byte	0x04, 0x17
        /*002a*/ 	.short	(.L_63 - .L_62)
.L_62:
        /*002c*/ 	.word	0x00000000
        /*0030*/ 	.short	0x0000
        /*0032*/ 	.short	0x0000
        /*0034*/ 	.byte	0x00, 0xf0, 0x41, 0x01


	//----- nvinfo : EIATTR_SPARSE_MMA_MASK
	.align		4
.L_63:
        /*0038*/ 	.byte	0x03, 0x50
        /*003a*/ 	.short	0x0000


	//----- nvinfo : EIATTR_MAXREG_COUNT
	.align		4
        /*003c*/ 	.byte	0x03, 0x1b
        /*003e*/ 	.short	0x00ff


	//----- nvinfo : EIATTR_MERCURY_ISA_VERSION
	.align		4
        /*0040*/ 	.byte	0x03, 0x5f
        /*0042*/ 	.short	0x0101


	//----- nvinfo : EIATTR_VRC_CTA_INIT_COUNT
	.align		4
        /*0044*/ 	.byte	0x02, 0x4a
	.zero		1
	.zero		1


	//----- nvinfo : EIATTR_EXIT_INSTR_OFFSETS
	.align		4
        /*0048*/ 	.byte	0x04, 0x1c
        /*004a*/ 	.short	(.L_65 - .L_64)


	//   ....[0]....
.L_64:
        /*004c*/ 	.word	0x00000160


	//   ....[1]....
        /*0050*/ 	.word	0x00000b40


	//   ....[2]....
        /*0054*/ 	.word	0x00000fb0


	//   ....[3]....
        /*0058*/ 	.word	0x000011f0


	//   ....[4]....
        /*005c*/ 	.word	0x00001370


	//   ....[5]....
        /*0060*/ 	.word	0x00001410


	//----- nvinfo : EIATTR_CRS_STACK_SIZE
	.align		4
.L_65:
        /*0064*/ 	.byte	0x04, 0x1e
        /*0066*/ 	.short	(.L_67 - .L_66)
.L_66:
        /*0068*/ 	.word	0x00000000


	//----- nvinfo : EIATTR_CBANK_PARAM_SIZE
	.align		4
.L_67:
        /*006c*/ 	.byte	0x03, 0x19
        /*006e*/ 	.short	0x0060


	//----- nvinfo : EIATTR_PARAM_CBANK
	.align		4
        /*0070*/ 	.byte	0x04, 0x0a
        /*0072*/ 	.short	(.L_69 - .L_68)
	.align		4
.L_68:
        /*0074*/ 	.word	index@(.nv.constant0.transpose_and_broadcast_filters)
        /*0078*/ 	.short	0x0380
        /*007a*/ 	.short	0x0060


	//----- nvinfo : EIATTR_SW_WAR
	.align		4
.L_69:
        /*007c*/ 	.byte	0x04, 0x36
        /*007e*/ 	.short	(.L_71 - .L_70)
.L_70:
        /*0080*/ 	.word	0x00000008
.L_71:


//--------------------- .nv.info.unfold_output_into_patches --------------------------
	.section	.nv.info.unfold_output_into_patches,"",@"SHT_CUDA_INFO"
	.sectionflags	@""
	.align	4


	//----- nvinfo : EIATTR_CUDA_API_VERSION
	.align		4
        /*0000*/ 	.byte	0x04, 0x37
        /*0002*/ 	.short	(.L_73 - .L_72)
.L_72:
        /*0004*/ 	.word	0x00000082


	//----- nvinfo : EIATTR_KPARAM_INFO
	.align		4
.L_73:
        /*0008*/ 	.byte	0x04, 0x17
        /*000a*/ 	.short	(.L_75 - .L_74)
.L_74:
        /*000c*/ 	.word	0x00000000
        /*0010*/ 	.short	0x0002
        /*0012*/ 	.short	0x0058
        /*0014*/ 	.byte	0x00, 0xf5, 0x21, 0x00


	//----- nvinfo : EIATTR_KPARAM_INFO
	.align		4
.L_75:
        /*0018*/ 	.byte	0x04, 0x17
        /*001a*/ 	.short	(.L_77 - .L_76)
.L_76:
        /*001c*/ 	.word	0x00000000
        /*0020*/ 	.short	0x0001
        /*0022*/ 	.short	0x0050
        /*0024*/ 	.byte	0x00, 0xf5, 0x21, 0x00


	//----- nvinfo : EIATTR_KPARAM_INFO
	.align		4
.L_77:
        /*0028*/ 	.byte	0x04, 0x17
        /*002a*/ 	.short	(.L_79 - .L_78)
.L_78:
        /*002c*/ 	.word	0x00000000
        /*0030*/ 	.short	0x0000
        /*0032*/ 	.short	0x0000
        /*0034*/ 	.byte	0x00, 0xf0, 0x41, 0x01


	//----- nvinfo : EIATTR_SPARSE_MMA_MASK
	.align		4
.L_79:
        /*0038*/ 	.byte	0x03, 0x50
        /*003a*/ 	.short	0x0000


	//----- nvinfo : EIATTR_MAXREG_COUNT
	.align		4
        /*003c*/ 	.byte	0x03, 0x1b
        /*003e*/ 	.short	0x00ff


	//----- nvinfo : EIATTR_MERCURY_ISA_VERSION
	.align		4
        /*0040*/ 	.byte	0x03, 0x5f
        /*0042*/ 	.short	0x0101


	//----- nvinfo : EIATTR_VRC_CTA_INIT_COUNT
	.align		4
        /*0044*/ 	.byte	0x02, 0x4a
	.zero		1
	.zero		1


	//----- nvinfo : EIATTR_EXIT_INSTR_OFFSETS
	.align		4
        /*0048*/ 	.byte	0x04, 0x1c
        /*004a*/ 	.short	(.L_81 - .L_80)


	//   ....[0]....
.L_80:
        /*004c*/ 	.word	0x00000200


	//   ....[1]....
        /*0050*/ 	.word	0x00001230


	//   ....[2]....
        /*0054*/ 	.word	0x000014a0


	//   ....[3]....
        /*0058*/ 	.word	0x000016f0


	//   ....[4]....
        /*005c*/ 	.word	0x00001750


	//   ....[5]....
        /*0060*/ 	.word	0x000019c0


	//   ....[6]....
        /*0064*/ 	.word	0x00001c00


	//   ....[7]....
        /*0068*/ 	.word	0x00001dd0


	//----- nvinfo : EIATTR_CRS_STACK_SIZE
	.align		4
.L_81:
        /*006c*/ 	.byte	0x04, 0x1e
        /*006e*/ 	.short	(.L_83 - .L_82)
.L_82:
        /*0070*/ 	.word	0x00000000


	//----- nvinfo : EIATTR_CBANK_PARAM_SIZE
	.align		4
.L_83:
        /*0074*/ 	.byte	0x03, 0x19
        /*0076*/ 	.short	0x0060


	//----- nvinfo : EIATTR_PARAM_CBANK
	.align		4
        /*0078*/ 	.byte	0x04, 0x0a
        /*007a*/ 	.short	(.L_85 - .L_84)
	.align		4
.L_84:
        /*007c*/ 	.word	index@(.nv.constant0.unfold_output_into_patches)
        /*0080*/ 	.short	0x0380
        /*0082*/ 	.short	0x0060


	//----- nvinfo : EIATTR_SW_WAR
	.align		4
.L_85:
        /*0084*/ 	.byte	0x04, 0x36
        /*0086*/ 	.short	(.L_87 - .L_86)
.L_86:
        /*0088*/ 	.word	0x00000008
.L_87:


//--------------------- .nv.info.unfold_input_into_patches --------------------------
	.section	.nv.info.unfold_input_into_patches,"",@"SHT_CUDA_INFO"
	.sectionflags	@""
	.align	4


	//----- nvinfo : EIATTR_CUDA_API_VERSION
	.align		4
        /*0000*/ 	.byte	0x04, 0x37
        /*0002*/ 	.short	(.L_89 - .L_88)
.L_88:
        /*0004*/ 	.word	0x00000082


	//----- nvinfo : EIATTR_KPARAM_INFO
	.align		4
.L_89:
        /*0008*/ 	.byte	0x04, 0x17
        /*000a*/ 	.short	(.L_91 - .L_90)
.L_90:
        /*000c*/ 	.word	0x00000000
        /*0010*/ 	.short	0x0002
        /*0012*/ 	.short	0x0058
        /*0014*/ 	.byte	0x00, 0xf5, 0x21, 0x00


	//----- nvinfo : EIATTR_KPARAM_INFO
	.align		4
.L_91:
        /*0018*/ 	.byte	0x04, 0x17
        /*001a*/ 	.short	(.L_93 - .L_92)
.L_92:
        /*001c*/ 	.word	0x00000000
        /*0020*/ 	.short	0x0001
        /*0022*/ 	.short	0x0050
        /*0024*/ 	.byte	0x00, 0xf5, 0x21, 0x00


	//----- nvinfo : EIATTR_KPARAM_INFO
	.align		4
.L_93:
        /*0028*/ 	.byte	0x04, 0x17
        /*002a*/ 	.short	(.L_95 - .L_94)
.L_94:
        /*002c*/ 	.word	0x00000000
        /*0030*/ 	.short	0x0000
        /*0032*/ 	.short	0x0000
        /*0034*/ 	.byte	0x00, 0xf0, 0x41, 0x01


	//----- nvinfo : EIATTR_SPARSE_MMA_MASK
	.align		4
.L_95:
        /*0038*/ 	.byte	0x03, 0x50
        /*003a*/ 	.short	0x0000


	//----- nvinfo : EIATTR_MAXREG_COUNT
	.align		4
        /*003c*/ 	.byte	0x03, 0x1b
        /*003e*/ 	.short	0x00ff


	//----- nvinfo : EIATTR_MERCURY_ISA_VERSION
	.align		4
        /*0040*/ 	.byte	0x03, 0x5f
        /*0042*/ 	.short	0x0101


	//----- nvinfo : EIATTR_VRC_CTA_INIT_COUNT
	.align		4
        /*0044*/ 	.byte	0x02, 0x4a
	.zero		1
	.zero		1


	//----- nvinfo : EIATTR_EXIT_INSTR_OFFSETS
	.align		4
        /*0048*/ 	.byte	0x04, 0x1c
        /*004a*/ 	.short	(.L_97 - .L_96)


	//   ....[0]....
.L_96:
        /*004c*/ 	.word	0x00000200


	//   ....[1]....
        /*0050*/ 	.word	0x00001170


	//   ....[2]....
        /*0054*/ 	.word	0x000011d0


	//   ....[3]....
        /*0058*/ 	.word	0x00001250


	//   ....[4]....
        /*005c*/ 	.word	0x000012b0


	//   ....[5]....
        /*0060*/ 	.word	0x00001410


	//----- nvinfo : EIATTR_CRS_STACK_SIZE
	.align		4
.L_97:
        /*0064*/ 	.byte	0x04, 0x1e
        /*0066*/ 	.short	(.L_99 - .L_98)
.L_98:
        /*0068*/ 	.word	0x00000000


	//----- nvinfo : EIATTR_CBANK_PARAM_SIZE
	.align		4
.L_99:
        /*006c*/ 	.byte	0x03, 0x19
        /*006e*/ 	.short	0x0060


	//----- nvinfo : EIATTR_PARAM_CBANK
	.align		4
        /*0070*/ 	.byte	0x04, 0x0a
        /*0072*/ 	.short	(.L_101 - .L_100)
	.align		4
.L_100:
        /*0074*/ 	.word	index@(.nv.constant0.unfold_input_into_patches)
        /*0078*/ 	.short	0x0380
        /*007a*/ 	.short	0x0060


	//----- nvinfo : EIATTR_SW_WAR
	.align		4
.L_101:
        /*007c*/ 	.byte	0x04, 0x36
        /*007e*/ 	.short	(.L_103 - .L_102)
.L_102:
        /*0080*/ 	.word	0x00000008
.L_103:


//--------------------- .nv.callgraph             --------------------------
	.section	.nv.callgraph,"",@"SHT_CUDA_CALLGRAPH"
	.align	4
	.sectionentsize	8
	.align		4
        /*0000*/ 	.word	0x00000000
	.align		4
        /*0004*/ 	.word	0xffffffff
	.align		4
        /*0008*/ 	.word	0x00000000
	.align		4
        /*000c*/ 	.word	0xfffffffe
	.align		4
        /*0010*/ 	.word	0x00000000
	.align		4
        /*0014*/ 	.word	0xfffffffd
	.align		4
        /*0018*/ 	.word	0x00000000
	.align		4
        /*001c*/ 	.word	0xfffffffc


//--------------------- .text.sum_transposed_filters --------------------------
	.section	.text.sum_transposed_filters,"ax",@progbits
	.align	128
        .global         sum_transposed_filters
        .type           sum_transposed_filters,@function
        .size           sum_transposed_filters,(.L_x_67 - sum_transposed_filters)
        .other          sum_transposed_filters,@"STO_CUDA_ENTRY STV_DEFAULT"
sum_transposed_filters:
.text.sum_transposed_filters:
[----:B------:R-:W-:Y:S01]  /*0000*/  LDC R1, c[0x0][0x37c] ;  /* 0x0000df00ff017b82 */ /* 0x000fe20000000800 */
[----:B------:R-:W0:Y:S01]  /*0010*/  LDCU.128 UR8, c[0x0][0x3a0] ;  /* 0x00007400ff0877ac */ /* 0x000e220008000c00 */
[----:B------:R-:W1:Y:S06]  /*0020*/  S2R R13, SR_TID.X ;  /* 0x00000000000d7919 */ /* 0x000e6c0000002100 */
[----:B------:R-:W1:Y:S01]  /*0030*/  LDC R12, c[0x0][0x360] ;  /* 0x0000d800ff0c7b82 */ /* 0x000e620000000800 */
[----:B------:R-:W2:Y:S01]  /*0040*/  LDCU.64 UR14, c[0x0][0x390] ;  /* 0x00007200ff0e77ac */ /* 0x000ea20008000a00 */
[----:B0-----:R-:W-:-:S02]  /*0050*/  UIMAD UR6, UR11, UR8, URZ ;  /* 0x000000080b0672a4 */ /* 0x001fc4000f8e02ff */
[----:B------:R-:W-:-:S04]  /*0060*/  UIMAD.WIDE.U32 UR4, UR10, UR8, URZ ;  /* 0x000000080a0472a5 */ /* 0x000fc8000f8e00ff */
[----:B------:R-:W1:Y:S01]  /*0070*/  S2UR UR8, SR_CTAID.X ;  /* 0x00000000000879c3 */ /* 0x000e620000002500 */
[----:B------:R-:W-:-:S04]  /*0080*/  UIMAD UR6, UR10, UR9, UR6 ;  /* 0x000000090a0672a4 */ /* 0x000fc8000f8e0206 */
[----:B------:R-:W-:Y:S02]  /*0090*/  UIADD3 UR5, UPT, UPT, UR5, UR6, URZ ;  /* 0x0000000605057290 */ /* 0x000fe4000fffe0ff */
[----:B--2---:R-:W-:Y:S02]  /*00a0*/  UIMAD.WIDE.U32 UR6, UR4, UR14, URZ ;  /* 0x0000000e040672a5 */ /* 0x004fe4000f8e00ff */
[----:B------:R-:W-:Y:S02]  /*00b0*/  UIMAD UR5, UR5, UR14, URZ ;  /* 0x0000000e050572a4 */ /* 0x000fe4000f8e02ff */
[----:B------:R-:W-:Y:S02]  /*00c0*/  UIMAD.WIDE.U32 UR12, UR6, UR14, URZ ;  /* 0x0000000e060c72a5 */ /* 0x000fe4000f8e00ff */
[----:B------:R-:W-:-:S04]  /*00d0*/  UIMAD UR4, UR4, UR15, UR5 ;  /* 0x0000000f040472a4 */ /* 0x000fc8000f8e0205 */
[----:B------:R-:W-:-:S04]  /*00e0*/  UIADD3 UR4, UPT, UPT, UR7, UR4, URZ ;  /* 0x0000000407047290 */ /* 0x000fc8000fffe0ff */
[----:B------:R-:W-:Y:S01]  /*00f0*/  UIMAD UR4, UR4, UR14, URZ ;  /* 0x0000000e040472a4 */ /* 0x000fe2000f8e02ff */
[----:B-1----:R-:W-:-:S03]  /*0100*/  IMAD R12, R12, UR8, R13 ;  /* 0x000000080c0c7c24 */ /* 0x002fc6000f8e020d */
[----:B------:R-:W-:-:S04]  /*0110*/  UIMAD UR6, UR6, UR15, UR4 ;  /* 0x0000000f060672a4 */ /* 0x000fc8000f8e0204 */
[----:B------:R-:W-:Y:S01]  /*0120*/  UIADD3 UR6, UPT, UPT, UR13, UR6, URZ ;  /* 0x000000060d067290 */ /* 0x000fe2000fffe0ff */
[----:B------:R-:W-:-:S05]  /*0130*/  ISETP.LT.U32.AND P0, PT, R12, UR12, PT ;  /* 0x0000000c0c007c0c */ /* 0x000fca000bf01070 */
[----:B------:R-:W-:-:S04]  /*0140*/  MOV R0, UR6 ;  /* 0x0000000600007c02 */ /* 0x000fc80008000f00 */
[----:B------:R-:W-:-:S13]  /*0150*/  ISETP.GT.U32.AND.EX P0, PT, R0, RZ, PT, P0 ;  /* 0x000000ff0000720c */ /* 0x000fda0003f04100 */
[----:B------:R-:W-:Y:S05]  /*0160*/  @!P0 EXIT ;  /* 0x000000000000894d */ /* 0x000fea0003800000 */
[----:B------:R-:W-:-:S09]  /*0170*/  UISETP.NE.AND.EX UP0, UPT, UR15, URZ, UPT, !UPT ;  /* 0x000000ff0f00728c */ /* 0x000fd2000bf053f0 */
[----:B------:R-:W-:Y:S05]  /*0180*/  BRA.U UP0, `(.L_x_0) ;  /* 0x00000001005c7547 */ /* 0x000fea000b800000 */
[----:B------:R-:W0:Y:S01]  /*0190*/  I2F.U32.RP R0, UR14 ;  /* 0x0000000e00007d06 */ /* 0x000e220008209000 */
[----:B------:R-:W-:-:S07]  /*01a0*/  ISETP.NE.U32.AND P2, PT, RZ, UR14, PT ;  /* 0x0000000eff007c0c */ /* 0x000fce000bf45070 */
[----:B0-----:R-:W0:Y:S02]  /*01b0*/  MUFU.RCP R0, R0 ;  /* 0x0000000000007308 */ /* 0x001e240000001000 */
[----:B0-----:R-:W-:-:S06]  /*01c0*/  VIADD R2, R0, 0xffffffe ;  /* 0x0ffffffe00027836 */ /* 0x001fcc0000000000 */
[----:B------:R0:W1:Y:S02]  /*01d0*/  F2I.FTZ.U32.TRUNC.NTZ R3, R2 ;  /* 0x0000000200037305 */ /* 0x000064000021f000 */
[----:B0-----:R-:W-:Y:S01]  /*01e0*/  IMAD.MOV.U32 R2, RZ, RZ, RZ ;  /* 0x000000ffff027224 */ /* 0x001fe200078e00ff */
[----:B-1----:R-:W-:-:S05]  /*01f0*/  IADD3 R5, PT, PT, RZ, -R3, RZ ;  /* 0x80000003ff057210 */ /* 0x002fca0007ffe0ff */
[----:B------:R-:W-:-:S04]  /*0200*/  IMAD R5, R5, UR14, RZ ;  /* 0x0000000e05057c24 */ /* 0x000fc8000f8e02ff */
[----:B------:R-:W-:-:S06]  /*0210*/  IMAD.HI.U32 R3, R3, R5, R2 ;  /* 0x0000000503037227 */ /* 0x000fcc00078e0002 */
[----:B------:R-:W-:-:S05]  /*0220*/  IMAD.HI.U32 R4, R3, R12, RZ ;  /* 0x0000000c03047227 */ /* 0x000fca00078e00ff */
[----:B------:R-:W-:-:S05]  /*0230*/  IADD3 R3, PT, PT, -R4, RZ, RZ ;  /* 0x000000ff04037210 */ /* 0x000fca0007ffe1ff */
[----:B------:R-:W-:-:S05]  /*0240*/  IMAD R3, R3, UR14, R12 ;  /* 0x0000000e03037c24 */ /* 0x000fca000f8e020c */
[----:B------:R-:W-:-:S13]  /*0250*/  ISETP.GE.U32.AND P0, PT, R3, UR14, PT ;  /* 0x0000000e03007c0c */ /* 0x000fda000bf06070 */
[----:B------:R-:W-:Y:S01]  /*0260*/  @P0 VIADD R3, R3, -UR14 ;  /* 0x8000000e03030c36 */ /* 0x000fe20008000000 */
[----:B------:R-:W-:-:S04]  /*0270*/  @P0 IADD3 R4, PT, PT, R4, 0x1, RZ ;  /* 0x0000000104040810 */ /* 0x000fc80007ffe0ff */
[----:B------:R-:W-:Y:S01]  /*0280*/  ISETP.GE.U32.AND P1, PT, R3, UR14, PT ;  /* 0x0000000e03007c0c */ /* 0x000fe2000bf26070 */
[----:B------:R-:W-:-:S12]  /*0290*/  IMAD.MOV.U32 R3, RZ, RZ, RZ ;  /* 0x000000ffff037224 */ /* 0x000fd800078e00ff */
[----:B------:R-:W-:Y:S01]  /*02a0*/  @P1 VIADD R4, R4, 0x1 ;  /* 0x0000000104041836 */ /* 0x000fe20000000000 */
[----:B------:R-:W-:-:S04]  /*02b0*/  @!P2 LOP3.LUT R4, RZ, UR14, RZ, 0x33, !PT ;  /* 0x0000000eff04ac12 */ /* 0x000fc8000f8e33ff */
[----:B------:R-:W-:-:S05]  /*02c0*/  IADD3 R5, PT, PT, -R4, RZ, RZ ;  /* 0x000000ff04057210 */ /* 0x000fca0007ffe1ff */
[----:B------:R-:W-:Y:S02]  /*02d0*/  IMAD R2, R5, UR14, R12 ;  /* 0x0000000e05027c24 */ /* 0x000fe4000f8e020c */
[----:B------:R-:W-:Y:S01]  /*02e0*/  HFMA2 R5, -RZ, RZ, 0, 0 ;  /* 0x00000000ff057431 */ /* 0x000fe200000001ff */
[----:B------:R-:W-:Y:S06]  /*02f0*/  BRA `(.L_x_1) ;  /* 0x00000000003c7947 */ /* 0x000fec0003800000 */
.L_x_0:
[----:B------:R-:W-:Y:S01]  /*0300*/  IMAD.MOV.U32 R10, RZ, RZ, R12 ;  /* 0x000000ffff0a7224 */ /* 0x000fe200078e000c */
[----:B------:R-:W-:Y:S01]  /*0310*/  MOV R11, RZ ;  /* 0x000000ff000b7202 */ /* 0x000fe20000000f00 */
[----:B------:R-:W0:Y:S01]  /*0320*/  LDCU.64 UR4, c[0x0][0x390] ;  /* 0x00007200ff0477ac */ /* 0x000e220008000a00 */
[----:B------:R-:W-:-:S07]  /*0330*/  MOV R0, 0x350 ;  /* 0x0000035000007802 */ /* 0x000fce0000000f00 */
[----:B0-----:R-:W-:Y:S05]  /*0340*/  CALL.REL.NOINC `($__internal_0_$__cuda_sm20_div_u64) ;  /* 0x0000001400c07944 */ /* 0x001fea0003c00000 */
[----:B------:R-:W0:Y:S01]  /*0350*/  LDCU.64 UR14, c[0x0][0x390] ;  /* 0x00007200ff0e77ac */ /* 0x000e220008000a00 */
[-C--:B------:R-:W-:Y:S01]  /*0360*/  IADD3 R5, P0, PT, RZ, -R14.reuse, RZ ;  /* 0x8000000eff057210 */ /* 0x080fe20007f1e0ff */
[----:B------:R-:W-:Y:S01]  /*0370*/  HFMA2 R13, -RZ, RZ, 0, 0 ;  /* 0x00000000ff0d7431 */ /* 0x000fe200000001ff */
[----:B------:R-:W-:-:S03]  /*0380*/  MOV R4, R14 ;  /* 0x0000000e00047202 */ /* 0x000fc60000000f00 */
[----:B------:R-:W-:-:S04]  /*0390*/  IMAD.X R0, RZ, RZ, ~R15, P0 ;  /* 0x000000ffff007224 */ /* 0x000fc800000e0e0f */
[----:B0-----:R-:W-:Y:S02]  /*03a0*/  IMAD R0, R0, UR14, RZ ;  /* 0x0000000e00007c24 */ /* 0x001fe4000f8e02ff */
[----:B------:R-:W-:-:S04]  /*03b0*/  IMAD.WIDE.U32 R2, R5, UR14, R12 ;  /* 0x0000000e05027c25 */ /* 0x000fc8000f8e000c */
[----:B------:R-:W-:-:S04]  /*03c0*/  IMAD R5, R5, UR15, R0 ;  /* 0x0000000f05057c24 */ /* 0x000fc8000f8e0200 */
[----:B------:R-:W-:Y:S02]  /*03d0*/  IMAD.IADD R3, R3, 0x1, R5 ;  /* 0x0000000103037824 */ /* 0x000fe400078e0205 */
[----:B------:R-:W-:-:S07]  /*03e0*/  IMAD.MOV.U32 R5, RZ, RZ, R15 ;  /* 0x000000ffff057224 */ /* 0x000fce00078e000f */
.L_x_1:
[----:B------:R-:W-:-:S09]  /*03f0*/  UISETP.NE.AND.EX UP0, UPT, UR15, URZ, UPT, !UPT ;  /* 0x000000ff0f00728c */ /* 0x000fd2000bf053f0 */
[----:B------:R-:W-:Y:S05]  /*0400*/  BRA.U UP0, `(.L_x_2) ;  /* 0x00000001005c7547 */ /* 0x000fea000b800000 */
[----:B------:R-:W0:Y:S01]  /*0410*/  I2F.U32.RP R8, UR14 ;  /* 0x0000000e00087d06 */ /* 0x000e220008209000 */
[----:B------:R-:W-:Y:S01]  /*0420*/  HFMA2 R6, -RZ, RZ, 0, 0 ;  /* 0x00000000ff067431 */ /* 0x000fe200000001ff */
[----:B------:R-:W-:-:S06]  /*0430*/  ISETP.NE.U32.AND P2, PT, RZ, UR14, PT ;  /* 0x0000000eff007c0c */ /* 0x000fcc000bf45070 */
[----:B0-----:R-:W0:Y:S02]  /*0440*/  MUFU.RCP R8, R8 ;  /* 0x0000000800087308 */ /* 0x001e240000001000 */
[----:B0-----:R-:W-:-:S06]  /*0450*/  IADD3 R7, PT, PT, R8, 0xffffffe, RZ ;  /* 0x0ffffffe08077810 */ /* 0x001fcc0007ffe0ff */
[----:B------:R-:W0:Y:S02]  /*0460*/  F2I.FTZ.U32.TRUNC.NTZ R7, R7 ;  /* 0x0000000700077305 */ /* 0x000e24000021f000 */
[----:B0-----:R-:W-:-:S04]  /*0470*/  IMAD.MOV R5, RZ, RZ, -R7 ;  /* 0x000000ffff057224 */ /* 0x001fc800078e0a07 */
[----:B------:R-:W-:-:S04]  /*0480*/  IMAD R5, R5, UR14, RZ ;  /* 0x0000000e05057c24 */ /* 0x000fc8000f8e02ff */
[----:B------:R-:W-:-:S06]  /*0490*/  IMAD.HI.U32 R5, R7, R5, R6 ;  /* 0x0000000507057227 */ /* 0x000fcc00078e0006 */
[----:B------:R-:W-:-:S04]  /*04a0*/  IMAD.HI.U32 R6, R5, R4, RZ ;  /* 0x0000000405067227 */ /* 0x000fc800078e00ff */
[----:B------:R-:W-:-:S04]  /*04b0*/  IMAD.MOV R5, RZ, RZ, -R6 ;  /* 0x000000ffff057224 */ /* 0x000fc800078e0a06 */
[----:B------:R-:W-:Y:S01]  /*04c0*/  IMAD R0, R5, UR14, R4 ;  /* 0x0000000e05007c24 */ /* 0x000fe2000f8e0204 */
[----:B------:R-:W-:-:S04]  /*04d0*/  MOV R5, RZ ;  /* 0x000000ff00057202 */ /* 0x000fc80000000f00 */
[----:B------:R-:W-:-:S13]  /*04e0*/  ISETP.GE.U32.AND P0, PT, R0, UR14, PT ;  /* 0x0000000e00007c0c */ /* 0x000fda000bf06070 */
[----:B------:R-:W-:Y:S01]  /*04f0*/  @P0 IADD3 R0, PT, PT, R0, -UR14, RZ ;  /* 0x8000000e00000c10 */ /* 0x000fe2000fffe0ff */
[----:B------:R-:W-:-:S03]  /*0500*/  @P0 VIADD R6, R6, 0x1 ;  /* 0x0000000106060836 */ /* 0x000fc60000000000 */
[----:B------:R-:W-:-:S13]  /*0510*/  ISETP.GE.U32.AND P1, PT, R0, UR14, PT ;  /* 0x0000000e00007c0c */ /* 0x000fda000bf26070 */
[----:B------:R-:W-:Y:S02]  /*0520*/  @P1 IADD3 R6, PT, PT, R6, 0x1, RZ ;  /* 0x0000000106061810 */ /* 0x000fe40007ffe0ff */
[----:B------:R-:W-:-:S05]  /*0530*/  @!P2 LOP3.LUT R6, RZ, UR14, RZ, 0x33, !PT ;  /* 0x0000000eff06ac12 */ /* 0x000fca000f8e33ff */
[----:B------:R-:W-:-:S04]  /*0540*/  IMAD.MOV R7, RZ, RZ, -R6 ;  /* 0x000000ffff077224 */ /* 0x000fc800078e0a06 */
[----:B------:R-:W-:Y:S02]  /*0550*/  IMAD R4, R7, UR14, R4 ;  /* 0x0000000e07047c24 */ /* 0x000fe4000f8e0204 */
[----:B------:R-:W-:Y:S01]  /*0560*/  IMAD.MOV.U32 R7, RZ, RZ, RZ ;  /* 0x000000ffff077224 */ /* 0x000fe200078e00ff */
[----:B------:R-:W-:Y:S06]  /*0570*/  BRA `(.L_x_3) ;  /* 0x0000000000387947 */ /* 0x000fec0003800000 */
.L_x_2:
[----:B------:R-:W-:Y:S01]  /*0580*/  MOV R10, R4 ;  /* 0x00000004000a7202 */ /* 0x000fe20000000f00 */
[----:B------:R-:W-:Y:S01]  /*0590*/  IMAD.MOV.U32 R11, RZ, RZ, R5 ;  /* 0x000000ffff0b7224 */ /* 0x000fe200078e0005 */
[----:B------:R-:W-:Y:S01]  /*05a0*/  MOV R0, 0x5d0 ;  /* 0x000005d000007802 */ /* 0x000fe20000000f00 */
[----:B------:R-:W0:Y:S06]  /*05b0*/  LDCU.64 UR4, c[0x0][0x390] ;  /* 0x00007200ff0477ac */ /* 0x000e2c0008000a00 */
[----:B0-----:R-:W-:Y:S05]  /*05c0*/  CALL.REL.NOINC `($__internal_0_$__cuda_sm20_div_u64) ;  /* 0x0000001400207944 */ /* 0x001fea0003c00000 */
[----:B------:R-:W0:Y:S01]  /*05d0*/  LDCU.64 UR4, c[0x0][0x390] ;  /* 0x00007200ff0477ac */ /* 0x000e220008000a00 */
[-C--:B------:R-:W-:Y:S02]  /*05e0*/  IADD3 R7, P0, PT, RZ, -R14.reuse, RZ ;  /* 0x8000000eff077210 */ /* 0x080fe40007f1e0ff */
[----:B------:R-:W-:Y:S02]  /*05f0*/  MOV R6, R14 ;  /* 0x0000000e00067202 */ /* 0x000fe40000000f00 */
[----:B------:R-:W-:-:S05]  /*0600*/  IADD3.X R0, PT, PT, RZ, ~R15, RZ, P0, !PT ;  /* 0x8000000fff007210 */ /* 0x000fca00007fe4ff */
[----:B0-----:R-:W-:Y:S02]  /*0610*/  IMAD R0, R0, UR4, RZ ;  /* 0x0000000400007c24 */ /* 0x001fe4000f8e02ff */
[----:B------:R-:W-:-:S04]  /*0620*/  IMAD.WIDE.U32 R4, R7, UR4, R4 ;  /* 0x0000000407047c25 */ /* 0x000fc8000f8e0004 */
[----:B------:R-:W-:-:S04]  /*0630*/  IMAD R7, R7, UR5, R0 ;  /* 0x0000000507077c24 */ /* 0x000fc8000f8e0200 */
[----:B------:R-:W-:Y:S02]  /*0640*/  IMAD.IADD R5, R7, 0x1, R5 ;  /* 0x0000000107057824 */ /* 0x000fe400078e0205 */
[----:B------:R-:W-:-:S07]  /*0650*/  IMAD.MOV.U32 R7, RZ, RZ, R15 ;  /* 0x000000ffff077224 */ /* 0x000fce00078e000f */
.L_x_3:
[----:B------:R-:W0:Y:S02]  /*0660*/  LDCU UR4, c[0x0][0x3a4] ;  /* 0x00007480ff0477ac */ /* 0x000e240008000800 */
[----:B0-----:R-:W-:-:S09]  /*0670*/  UISETP.NE.U32.AND UP0, UPT, UR4, URZ, UPT ;  /* 0x000000ff0400728c */ /* 0x001fd2000bf05070 */
[----:B------:R-:W-:Y:S05]  /*0680*/  BRA.U UP0, `(.L_x_4) ;  /* 0x0000000100607547 */ /* 0x000fea000b800000 */
[----:B------:R-:W0:Y:S01]  /*0690*/  LDCU UR4, c[0x0][0x3a0] ;  /* 0x00007400ff0477ac */ /* 0x000e220008000800 */
[----:B------:R-:W-:Y:S01]  /*06a0*/  IMAD.MOV.U32 R15, RZ, RZ, RZ ;  /* 0x000000ffff0f7224 */ /* 0x000fe200078e00ff */
[----:B0-----:R-:W0:Y:S01]  /*06b0*/  I2F.U32.RP R0, UR4 ;  /* 0x0000000400007d06 */ /* 0x001e220008209000 */
[----:B------:R-:W-:-:S07]  /*06c0*/  ISETP.NE.U32.AND P2, PT, RZ, UR4, PT ;  /* 0x00000004ff007c0c */ /* 0x000fce000bf45070 */
[----:B0-----:R-:W0:Y:S02]  /*06d0*/  MUFU.RCP R0, R0 ;  /* 0x0000000000007308 */ /* 0x001e240000001000 */
[----:B0-----:R-:W-:Y:S02]  /*06e0*/  IADD3 R8, PT, PT, R0, 0xffffffe, RZ ;  /* 0x0ffffffe00087810 */ /* 0x001fe40007ffe0ff */
[----:B------:R-:W-:-:S04]  /*06f0*/  MOV R0, RZ ;  /* 0x000000ff00007202 */ /* 0x000fc80000000f00 */
[----:B------:R0:W1:Y:S02]  /*0700*/  F2I.FTZ.U32.TRUNC.NTZ R9, R8 ;  /* 0x0000000800097305 */ /* 0x000064000021f000 */
[----:B0-----:R-:W-:Y:S02]  /*0710*/  HFMA2 R8, -RZ, RZ, 0, 0 ;  /* 0x00000000ff087431 */ /* 0x001fe400000001ff */
[----:B-1----:R-:W-:-:S04]  /*0720*/  IMAD.MOV R7, RZ, RZ, -R9 ;  /* 0x000000ffff077224 */ /* 0x002fc800078e0a09 */
[----:B------:R-:W-:-:S04]  /*0730*/  IMAD R7, R7, UR4, RZ ;  /* 0x0000000407077c24 */ /* 0x000fc8000f8e02ff */
[----:B------:R-:W-:-:S06]  /*0740*/  IMAD.HI.U32 R9, R9, R7, R8 ;  /* 0x0000000709097227 */ /* 0x000fcc00078e0008 */
[----:B------:R-:W-:-:S04]  /*0750*/  IMAD.HI.U32 R14, R9, R6, RZ ;  /* 0x00000006090e7227 */ /* 0x000fc800078e00ff */
[----:B------:R-:W-:-:S04]  /*0760*/  IMAD.MOV R7, RZ, RZ, -R14 ;  /* 0x000000ffff077224 */ /* 0x000fc800078e0a0e */
[----:B------:R-:W-:-:S05]  /*0770*/  IMAD R7, R7, UR4, R6 ;  /* 0x0000000407077c24 */ /* 0x000fca000f8e0206 */
[----:B------:R-:W-:-:S13]  /*0780*/  ISETP.GE.U32.AND P0, PT, R7, UR4, PT ;  /* 0x0000000407007c0c */ /* 0x000fda000bf06070 */
[----:B------:R-:W-:Y:S01]  /*0790*/  @P0 IADD3 R7, PT, PT, R7, -UR4, RZ ;  /* 0x8000000407070c10 */ /* 0x000fe2000fffe0ff */
[----:B------:R-:W-:-:S03]  /*07a0*/  @P0 VIADD R14, R14, 0x1 ;  /* 0x000000010e0e0836 */ /* 0x000fc60000000000 */
[----:B------:R-:W-:-:S13]  /*07b0*/  ISETP.GE.U32.AND P1, PT, R7, UR4, PT ;  /* 0x0000000407007c0c */ /* 0x000fda000bf26070 */
[----:B------:R-:W-:Y:S02]  /*07c0*/  @P1 IADD3 R14, PT, PT, R14, 0x1, RZ ;  /* 0x000000010e0e1810 */ /* 0x000fe40007ffe0ff */
[----:B------:R-:W-:-:S05]  /*07d0*/  @!P2 LOP3.LUT R14, RZ, UR4, RZ, 0x33, !PT ;  /* 0x00000004ff0eac12 */ /* 0x000fca000f8e33ff */
[----:B------:R-:W-:-:S04]  /*07e0*/  IMAD.MOV R7, RZ, RZ, -R14 ;  /* 0x000000ffff077224 */ /* 0x000fc800078e0a0e */
[----:B------:R-:W-:Y:S01]  /*07f0*/  IMAD R8, R7, UR4, R6 ;  /* 0x0000000407087c24 */ /* 0x000fe2000f8e0206 */
[----:B------:R-:W-:Y:S06]  /*0800*/  BRA `(.L_x_5) ;  /* 0x0000000000387947 */ /* 0x000fec0003800000 */
.L_x_4:
[----:B------:R-:W-:Y:S01]  /*0810*/  MOV R10, R6 ;  /* 0x00000006000a7202 */ /* 0x000fe20000000f00 */
[----:B------:R-:W-:Y:S01]  /*0820*/  IMAD.MOV.U32 R11, RZ, RZ, R7 ;  /* 0x000000ffff0b7224 */ /* 0x000fe200078e0007 */
[----:B------:R-:W-:Y:S01]  /*0830*/  MOV R0, 0x860 ;  /* 0x0000086000007802 */ /* 0x000fe20000000f00 */
[----:B------:R-:W0:Y:S06]  /*0840*/  LDCU.64 UR4, c[0x0][0x3a0] ;  /* 0x00007400ff0477ac */ /* 0x000e2c0008000a00 */
[----:B0-----:R-:W-:Y:S05]  /*0850*/  CALL.REL.NOINC `($__internal_0_$__cuda_sm20_div_u64) ;  /* 0x00000010007c7944 */ /* 0x001fea0003c00000 */
[----:B------:R-:W0:Y:S01]  /*0860*/  LDCU.64 UR4, c[0x0][0x3a0] ;  /* 0x00007400ff0477ac */ /* 0x000e220008000a00 */
[----:B------:R-:W-:Y:S01]  /*0870*/  IADD3 R11, P0, PT, RZ, -R14, RZ ;  /* 0x8000000eff0b7210 */ /* 0x000fe20007f1e0ff */
[----:B------:R-:W-:Y:S01]  /*0880*/  IMAD.MOV.U32 R8, RZ, RZ, R6 ;  /* 0x000000ffff087224 */ /* 0x000fe200078e0006 */
[----:B------:R-:W-:Y:S02]  /*0890*/  MOV R9, R7 ;  /* 0x0000000700097202 */ /* 0x000fe40000000f00 */
[----:B------:R-:W-:-:S05]  /*08a0*/  IADD3.X R0, PT, PT, RZ, ~R15, RZ, P0, !PT ;  /* 0x8000000fff007210 */ /* 0x000fca00007fe4ff */
[----:B0-----:R-:W-:Y:S02]  /*08b0*/  IMAD R0, R0, UR4, RZ ;  /* 0x0000000400007c24 */ /* 0x001fe4000f8e02ff */
[----:B------:R-:W-:-:S04]  /*08c0*/  IMAD.WIDE.U32 R8, R11, UR4, R8 ;  /* 0x000000040b087c25 */ /* 0x000fc8000f8e0008 */
[----:B------:R-:W-:-:S04]  /*08d0*/  IMAD R7, R11, UR5, R0 ;  /* 0x000000050b077c24 */ /* 0x000fc8000f8e0200 */
[----:B------:R-:W-:-:S07]  /*08e0*/  IMAD.IADD R0, R9, 0x1, R7 ;  /* 0x0000000109007824 */ /* 0x000fce00078e0207 */
.L_x_5:
[----:B------:R-:W0:Y:S02]  /*08f0*/  LDCU UR4, c[0x0][0x3ac] ;  /* 0x00007580ff0477ac */ /* 0x000e240008000800 */
[----:B0-----:R-:W-:-:S09]  /*0900*/  UISETP.NE.U32.AND UP0, UPT, UR4, URZ, UPT ;  /* 0x000000ff0400728c */ /* 0x001fd2000bf05070 */
[----:B------:R-:W-:Y:S05]  /*0910*/  BRA.U UP0, `(.L_x_6) ;  /* 0x0000000100547547 */ /* 0x000fea000b800000 */
[----:B------:R-:W0:Y:S02]  /*0920*/  LDCU UR4, c[0x0][0x3a8] ;  /* 0x00007500ff0477ac */ /* 0x000e240008000800 */
[----:B0-----:R-:W0:Y:S01]  /*0930*/  I2F.U32.RP R9, UR4 ;  /* 0x0000000400097d06 */ /* 0x001e220008209000 */
[----:B------:R-:W-:-:S07]  /*0940*/  ISETP.NE.U32.AND P1, PT, RZ, UR4, PT ;  /* 0x00000004ff007c0c */ /* 0x000fce000bf25070 */
[----:B0-----:R-:W0:Y:S02]  /*0950*/  MUFU.RCP R9, R9 ;  /* 0x0000000900097308 */ /* 0x001e240000001000 */
[----:B0-----:R-:W-:-:S06]  /*0960*/  IADD3 R6, PT, PT, R9, 0xffffffe, RZ ;  /* 0x0ffffffe09067810 */ /* 0x001fcc0007ffe0ff */
[----:B------:R0:W1:Y:S02]  /*0970*/  F2I.FTZ.U32.TRUNC.NTZ R7, R6 ;  /* 0x0000000600077305 */ /* 0x000064000021f000 */
[----:B0-----:R-:W-:Y:S02]  /*0980*/  HFMA2 R6, -RZ, RZ, 0, 0 ;  /* 0x00000000ff067431 */ /* 0x001fe400000001ff */
[----:B-1----:R-:W-:-:S04]  /*0990*/  IMAD.MOV R11, RZ, RZ, -R7 ;  /* 0x000000ffff0b7224 */ /* 0x002fc800078e0a07 */
[----:B------:R-:W-:-:S04]  /*09a0*/  IMAD R11, R11, UR4, RZ ;  /* 0x000000040b0b7c24 */ /* 0x000fc8000f8e02ff */
[----:B------:R-:W-:-:S06]  /*09b0*/  IMAD.HI.U32 R7, R7, R11, R6 ;  /* 0x0000000b07077227 */ /* 0x000fcc00078e0006 */
[----:B------:R-:W-:-:S04]  /*09c0*/  IMAD.HI.U32 R7, R7, R14, RZ ;  /* 0x0000000e07077227 */ /* 0x000fc800078e00ff */
[----:B------:R-:W-:-:S04]  /*09d0*/  IMAD.MOV R7, RZ, RZ, -R7 ;  /* 0x000000ffff077224 */ /* 0x000fc800078e0a07 */
[----:B------:R-:W-:Y:S02]  /*09e0*/  IMAD R14, R7, UR4, R14 ;  /* 0x00000004070e7c24 */ /* 0x000fe4000f8e020e */
[----:B------:R-:W-:-:S03]  /*09f0*/  IMAD.MOV.U32 R7, RZ, RZ, RZ ;  /* 0x000000ffff077224 */ /* 0x000fc600078e00ff */
[----:B------:R-:W-:-:S13]  /*0a00*/  ISETP.GE.U32.AND P0, PT, R14, UR4, PT ;  /* 0x000000040e007c0c */ /* 0x000fda000bf06070 */
[----:B------:R-:W-:-:S04]  /*0a10*/  @P0 IADD3 R14, PT, PT, R14, -UR4, RZ ;  /* 0x800000040e0e0c10 */ /* 0x000fc8000fffe0ff */
[----:B------:R-:W-:-:S13]  /*0a20*/  ISETP.GE.U32.AND P0, PT, R14, UR4, PT ;  /* 0x000000040e007c0c */ /* 0x000fda000bf06070 */
[----:B------:R-:W-:Y:S01]  /*0a30*/  @P0 VIADD R14, R14, -UR4 ;  /* 0x800000040e0e0c36 */ /* 0x000fe20008000000 */
[----:B------:R-:W-:-:S04]  /*0a40*/  @!P1 LOP3.LUT R14, RZ, UR4, RZ, 0x33, !PT ;  /* 0x00000004ff0e9c12 */ /* 0x000fc8000f8e33ff */
[----:B------:R-:W-:Y:S01]  /*0a50*/  MOV R6, R14 ;  /* 0x0000000e00067202 */ /* 0x000fe20000000f00 */
[----:B------:R-:W-:Y:S06]  /*0a60*/  BRA `(.L_x_7) ;  /* 0x00000000000c7947 */ /* 0x000fec0003800000 */
.L_x_6:
[----:B------:R-:W-:Y:S02]  /*0a70*/  MOV R9, R15 ;  /* 0x0000000f00097202 */ /* 0x000fe40000000f00 */
[----:B------:R-:W-:-:S07]  /*0a80*/  MOV R16, 0xaa0 ;  /* 0x00000aa000107802 */ /* 0x000fce0000000f00 */
[----:B------:R-:W-:Y:S05]  /*0a90*/  CALL.REL.NOINC `($__internal_1_$__cuda_sm20_rem_u64) ;  /* 0x0000001000fc7944 */ /* 0x000fea0003c00000 */
.L_x_7:
[----:B------:R-:W0:Y:S01]  /*0aa0*/  LDCU.64 UR4, c[0x0][0x398] ;  /* 0x00007300ff0477ac */ /* 0x000e220008000a00 */
[----:B------:R-:W-:Y:S01]  /*0ab0*/  IMAD.MOV.U32 R20, RZ, RZ, RZ ;  /* 0x000000ffff147224 */ /* 0x000fe200078e00ff */
[----:B------:R-:W1:Y:S01]  /*0ac0*/  LDCU.64 UR8, c[0x0][0x358] ;  /* 0x00006b00ff0877ac */ /* 0x000e620008000a00 */
[----:B0-----:R-:W-:-:S04]  /*0ad0*/  UISETP.NE.U32.AND UP0, UPT, UR4, URZ, UPT ;  /* 0x000000ff0400728c */ /* 0x001fc8000bf05070 */
[----:B------:R-:W-:-:S09]  /*0ae0*/  UISETP.NE.AND.EX UP0, UPT, UR5, URZ, UPT, UP0 ;  /* 0x000000ff0500728c */ /* 0x000fd2000bf05300 */
[----:B-1----:R-:W-:Y:S05]  /*0af0*/  BRA.U !UP0, `(.L_x_8) ;  /* 0x0000000d08b87547 */ /* 0x002fea000b800000 */
[----:B------:R-:W0:Y:S01]  /*0b00*/  LDCU.64 UR10, c[0x0][0x3a8] ;  /* 0x00007500ff0a77ac */ /* 0x000e220008000a00 */
[----:B------:R-:W-:Y:S01]  /*0b10*/  HFMA2 R20, -RZ, RZ, 0, 0 ;  /* 0x00000000ff147431 */ /* 0x000fe200000001ff */
[----:B------:R-:W1:Y:S01]  /*0b20*/  LDCU.64 UR14, c[0x0][0x390] ;  /* 0x00007200ff0e77ac */ /* 0x000e620008000a00 */
[----:B------:R-:W-:-:S04]  /*0b30*/  UISETP.GE.U32.AND UP1, UPT, UR4, 0x10, UPT ;  /* 0x000000100400788c */ /* 0x000fc8000bf26070 */
[----:B------:R-:W-:Y:S01]  /*0b40*/  UISETP.GE.U32.AND.EX UP1, UPT, UR5, URZ, UPT, UP1 ;  /* 0x000000ff0500728c */ /* 0x000fe2000bf26110 */
[----:B0-----:R-:W-:Y:S02]  /*0b50*/  IMAD R9, R0, UR10, RZ ;  /* 0x0000000a00097c24 */ /* 0x001fe4000f8e02ff */
[----:B------:R-:W-:-:S04]  /*0b60*/  IMAD.WIDE.U32 R6, R8, UR10, R6 ;  /* 0x0000000a08067c25 */ /* 0x000fc8000f8e0006 */
[----:B------:R-:W-:Y:S01]  /*0b70*/  IMAD R9, R8, UR11, R9 ;  /* 0x0000000b08097c24 */ /* 0x000fe2000f8e0209 */
[----:B------:R-:W-:Y:S01]  /*0b80*/  ULOP3.LUT UR11, UR4, 0xf, URZ, 0xc0, !UPT ;  /* 0x0000000f040b7892 */ /* 0x000fe2000f8ec0ff */
[----:B-1----:R-:W-:-:S03]  /*0b90*/  IMAD.WIDE.U32 R4, R6, UR14, R4 ;  /* 0x0000000e06047c25 */ /* 0x002fc6000f8e0004 */
[----:B------:R-:W-:Y:S01]  /*0ba0*/  IADD3 R0, PT, PT, R7, R9, RZ ;  /* 0x0000000907007210 */ /* 0x000fe20007ffe0ff */
[----:B------:R-:W-:Y:S01]  /*0bb0*/  UISETP.NE.U32.AND UP0, UPT, UR11, URZ, UPT ;  /* 0x000000ff0b00728c */ /* 0x000fe2000bf05070 */
[----:B------:R-:W-:Y:S01]  /*0bc0*/  IMAD.WIDE.U32 R14, R4, UR14, R2 ;  /* 0x0000000e040e7c25 */ /* 0x000fe2000f8e0002 */
[----:B------:R-:W-:Y:S02]  /*0bd0*/  MOV R2, RZ ;  /* 0x000000ff00027202 */ /* 0x000fe40000000f00 */
[----:B------:R-:W-:Y:S01]  /*0be0*/  UISETP.NE.AND.EX UP0, UPT, URZ, URZ, UPT, UP0 ;  /* 0x000000ffff00728c */ /* 0x000fe2000bf05300 */
[----:B------:R-:W-:-:S04]  /*0bf0*/  IMAD R7, R0, UR14, RZ ;  /* 0x0000000e00077c24 */ /* 0x000fc8000f8e02ff */
[----:B------:R-:W-:-:S04]  /*0c00*/  IMAD R7, R6, UR15, R7 ;  /* 0x0000000f06077c24 */ /* 0x000fc8000f8e0207 */
[----:B------:R-:W-:-:S04]  /*0c10*/  IMAD.IADD R0, R5, 0x1, R7 ;  /* 0x0000000105007824 */ /* 0x000fc800078e0207 */
[----:B------:R-:W-:Y:S02]  /*0c20*/  IMAD R5, R0, UR14, RZ ;  /* 0x0000000e00057c24 */ /* 0x000fe4000f8e02ff */
[----:B------:R-:W-:Y:S02]  /*0c30*/  IMAD.MOV.U32 R0, RZ, RZ, RZ ;  /* 0x000000ffff007224 */ /* 0x000fe400078e00ff */
[----:B------:R-:W-:-:S04]  /*0c40*/  IMAD R5, R4, UR15, R5 ;  /* 0x0000000f04057c24 */ /* 0x000fc8000f8e0205 */
[----:B------:R-:W-:Y:S01]  /*0c50*/  IMAD.IADD R3, R15, 0x1, R5 ;  /* 0x000000010f037824 */ /* 0x000fe200078e0205 */
[----:B------:R-:W-:Y:S06]  /*0c60*/  BRA.U !UP1, `(.L_x_9) ;  /* 0x0000000509607547 */ /* 0x000fec000b800000 */
[----:B------:R-:W0:Y:S01]  /*0c70*/  LDC R2, c[0x0][0x39c] ;  /* 0x0000e700ff027b82 */ /* 0x000e220000000800 */
[----:B------:R-:W-:Y:S01]  /*0c80*/  ULOP3.LUT UR10, UR4, 0xfffffff0, URZ, 0xc0, !UPT ;  /* 0xfffffff0040a7892 */ /* 0x000fe2000f8ec0ff */
[----:B------:R-:W-:Y:S01]  /*0c90*/  MOV R20, RZ ;  /* 0x000000ff00147202 */ /* 0x000fe20000000f00 */
[----:B------:R-:W-:Y:S01]  /*0ca0*/  IMAD.MOV.U32 R6, RZ, RZ, RZ ;  /* 0x000000ffff067224 */ /* 0x000fe200078e00ff */
[----:B------:R-:W-:Y:S01]  /*0cb0*/  MOV R5, RZ ;  /* 0x000000ff00057202 */ /* 0x000fe20000000f00 */
[----:B------:R-:W1:Y:S02]  /*0cc0*/  LDCU.64 UR14, c[0x0][0x3d0] ;  /* 0x00007a00ff0e77ac */ /* 0x000e640008000a00 */
[----:B------:R-:W-:Y:S01]  /*0cd0*/  IMAD.U32 R0, RZ, RZ, UR10 ;  /* 0x0000000aff007e24 */ /* 0x000fe2000f8e00ff */
[----:B------:R-:W-:Y:S01]  /*0ce0*/  MOV R4, UR10 ;  /* 0x0000000a00047c02 */ /* 0x000fe20008000f00 */
[----:B------:R-:W-:Y:S02]  /*0cf0*/  USHF.L.U64.HI UR7, UR12, 0x2, UR6 ;  /* 0x000000020c077899 */ /* 0x000fe40008010206 */
[----:B------:R-:W-:Y:S01]  /*0d00*/  USHF.L.U32 UR5, UR12, 0x2, URZ ;  /* 0x000000020c057899 */ /* 0x000fe200080006ff */
[----:B01----:R-:W-:-:S11]  /*0d10*/  IMAD.MOV.U32 R7, RZ, RZ, R2 ;  /* 0x000000ffff077224 */ /* 0x003fd600078e0002 */
.L_x_10:
[----:B------:R-:W-:Y:S01]  /*0d20*/  MOV R8, R14 ;  /* 0x0000000e00087202 */ /* 0x000fe20000000f00 */
[----:B------:R-:W-:Y:S02]  /*0d30*/  IMAD R11, R5, UR12, RZ ;  /* 0x0000000c050b7c24 */ /* 0x000fe4000f8e02ff */
[----:B------:R-:W-:Y:S02]  /*0d40*/  IMAD.MOV.U32 R9, RZ, RZ, R3 ;  /* 0x000000ffff097224 */ /* 0x000fe400078e0003 */
[C---:B------:R-:W-:Y:S02]  /*0d50*/  IMAD R11, R6.reuse, UR6, R11 ;  /* 0x00000006060b7c24 */ /* 0x040fe4000f8e020b */
[----:B------:R-:W-:-:S05]  /*0d60*/  IMAD.WIDE.U32 R8, R6, UR12, R8 ;  /* 0x0000000c06087c25 */ /* 0x000fca000f8e0008 */
[----:B------:R-:W-:Y:S02]  /*0d70*/  IADD3 R9, PT, PT, R9, R11, RZ ;  /* 0x0000000b09097210 */ /* 0x000fe40007ffe0ff */
[----:B------:R-:W-:-:S04]  /*0d80*/  LEA R18, P0, R8, UR14, 0x2 ;  /* 0x0000000e08127c11 */ /* 0x000fc8000f8010ff */
[----:B------:R-:W-:Y:S02]  /*0d90*/  LEA.HI.X R19, R8, UR15, R9, 0x2, P0 ;  /* 0x0000000f08137c11 */ /* 0x000fe400080f1409 */
[----:B------:R-:W-:-:S03]  /*0da0*/  IADD3 R24, P0, PT, R18, UR5, RZ ;  /* 0x0000000512187c10 */ /* 0x000fc6000ff1e0ff */
[----:B------:R0:W2:Y:S01]  /*0db0*/  LDG.E R21, desc[UR8][R18.64] ;  /* 0x0000000812157981 */ /* 0x0000a2000c1e1900 */
[----:B------:R-:W-:Y:S02]  /*0dc0*/  IADD3.X R25, PT, PT, R19, UR7, RZ, P0, !PT ;  /* 0x0000000713197c10 */ /* 0x000fe400087fe4ff */
[----:B------:R-:W-:-:S03]  /*0dd0*/  IADD3 R16, P0, PT, R24, UR5, RZ ;  /* 0x0000000518107c10 */ /* 0x000fc6000ff1e0ff */
[----:B------:R1:W3:Y:S01]  /*0de0*/  LDG.E R8, desc[UR8][R24.64] ;  /* 0x0000000818087981 */ /* 0x0002e2000c1e1900 */
[----:B------:R-:W-:-:S05]  /*0df0*/  IADD3.X R17, PT, PT, R25, UR7, RZ, P0, !PT ;  /* 0x0000000719117c10 */ /* 0x000fca00087fe4ff */
[----:B------:R4:W5:Y:S01]  /*0e00*/  LDG.E R9, desc[UR8][R16.64] ;  /* 0x0000000810097981 */ /* 0x000962000c1e1900 */
[----:B------:R-:W-:-:S04]  /*0e10*/  IADD3 R10, P0, PT, R16, UR5, RZ ;  /* 0x00000005100a7c10 */ /* 0x000fc8000ff1e0ff */
[----:B------:R-:W-:Y:S02]  /*0e20*/  IADD3.X R11, PT, PT, R17, UR7, RZ, P0, !PT ;  /* 0x00000007110b7c10 */ /* 0x000fe400087fe4ff */
[----:B------:R-:W-:-:S03]  /*0e30*/  IADD3 R28, P0, PT, R10, UR5, RZ ;  /* 0x000000050a1c7c10 */ /* 0x000fc6000ff1e0ff */
[----:B------:R-:W5:Y:S01]  /*0e40*/  LDG.E R10, desc[UR8][R10.64] ;  /* 0x000000080a0a7981 */ /* 0x000f62000c1e1900 */
[----:B------:R-:W-:Y:S02]  /*0e50*/  IADD3.X R29, PT, PT, R11, UR7, RZ, P0, !PT ;  /* 0x000000070b1d7c10 */ /* 0x000fe400087fe4ff */
[----:B------:R-:W-:-:S04]  /*0e60*/  IADD3 R22, P0, PT, R28, UR5, RZ ;  /* 0x000000051c167c10 */ /* 0x000fc8000ff1e0ff */
[----:B------:R-:W-:Y:S02]  /*0e70*/  IADD3.X R23, PT, PT, R29, UR7, RZ, P0, !PT ;  /* 0x000000071d177c10 */ /* 0x000fe400087fe4ff */
[----:B0-----:R-:W-:Y:S01]  /*0e80*/  IADD3 R18, P0, PT, R22, UR5, RZ ;  /* 0x0000000516127c10 */ /* 0x001fe2000ff1e0ff */
[----:B------:R0:W5:Y:S03]  /*0e90*/  LDG.E R11, desc[UR8][R28.64] ;  /* 0x000000081c0b7981 */ /* 0x000166000c1e1900 */
[----:B------:R-:W-:Y:S01]  /*0ea0*/  IADD3.X R19, PT, PT, R23, UR7, RZ, P0, !PT ;  /* 0x0000000717137c10 */ /* 0x000fe200087fe4ff */
[----:B------:R-:W5:Y:S01]  /*0eb0*/  LDG.E R22, desc[UR8][R22.64] ;  /* 0x0000000816167981 */ /* 0x000f62000c1e1900 */
[----:B-1----:R-:W-:-:S04]  /*0ec0*/  IADD3 R24, P0, PT, R18, UR5, RZ ;  /* 0x0000000512187c10 */ /* 0x002fc8000ff1e0ff */
[----:B------:R-:W-:Y:S02]  /*0ed0*/  IADD3.X R25, PT, PT, R19, UR7, RZ, P0, !PT ;  /* 0x0000000713197c10 */ /* 0x000fe400087fe4ff */
[----:B----4-:R-:W-:Y:S01]  /*0ee0*/  IADD3 R16, P0, PT, R24, UR5, RZ ;  /* 0x0000000518107c10 */ /* 0x010fe2000ff1e0ff */
[----:B------:R1:W4:Y:S03]  /*0ef0*/  LDG.E R23, desc[UR8][R18.64] ;  /* 0x0000000812177981 */ /* 0x000326000c1e1900 */
[----:B------:R-:W-:Y:S02]  /*0f00*/  IADD3.X R17, PT, PT, R25, UR7, RZ, P0, !PT ;  /* 0x0000000719117c10 */ /* 0x000fe400087fe4ff */
[----:B------:R-:W-:Y:S01]  /*0f10*/  IADD3 R26, P0, PT, R16, UR5, RZ ;  /* 0x00000005101a7c10 */ /* 0x000fe2000ff1e0ff */
[----:B------:R-:W4:Y:S03]  /*0f20*/  LDG.E R24, desc[UR8][R24.64] ;  /* 0x0000000818187981 */ /* 0x000f26000c1e1900 */
[----:B------:R-:W-:-:S02]  /*0f30*/  IADD3.X R27, PT, PT, R17, UR7, RZ, P0, !PT ;  /* 0x00000007111b7c10 */ /* 0x000fc400087fe4ff */
[----:B0-----:R-:W-:-:S03]  /*0f40*/  IADD3 R28, P0, PT, R26, UR5, RZ ;  /* 0x000000051a1c7c10 */ /* 0x001fc6000ff1e0ff */
[----:B------:R-:W4:Y:S01]  /*0f50*/  LDG.E R26, desc[UR8][R26.64] ;  /* 0x000000081a1a7981 */ /* 0x000f22000c1e1900 */
[----:B------:R-:W-:Y:S02]  /*0f60*/  IADD3.X R29, PT, PT, R27, UR7, RZ, P0, !PT ;  /* 0x000000071b1d7c10 */ /* 0x000fe400087fe4ff */
[----:B-1----:R-:W-:Y:S01]  /*0f70*/  IADD3 R18, P0, PT, R28, UR5, RZ ;  /* 0x000000051c127c10 */ /* 0x002fe2000ff1e0ff */
[----:B------:R0:W4:Y:S03]  /*0f80*/  LDG.E R25, desc[UR8][R16.64] ;  /* 0x0000000810197981 */ /* 0x000126000c1e1900 */
[----:B------:R-:W-:Y:S01]  /*0f90*/  IADD3.X R19, PT, PT, R29, UR7, RZ, P0, !PT ;  /* 0x000000071d137c10 */ /* 0x000fe200087fe4ff */
[----:B------:R-:W4:Y:S01]  /*0fa0*/  LDG.E R27, desc[UR8][R28.64] ;  /* 0x000000081c1b7981 */ /* 0x000f22000c1e1900 */
[----:B0-----:R-:W-:-:S03]  /*0fb0*/  IADD3 R16, P0, PT, R18, UR5, RZ ;  /* 0x0000000512107c10 */ /* 0x001fc6000ff1e0ff */
[----:B------:R2:W4:Y:S01]  /*0fc0*/  LDG.E R18, desc[UR8][R18.64] ;  /* 0x0000000812127981 */ /* 0x000522000c1e1900 */
[----:B------:R-:W-:Y:S01]  /*0fd0*/  IADD3.X R17, PT, PT, R19, UR7, RZ, P0, !PT ;  /* 0x0000000713117c10 */ /* 0x000fe200087fe4ff */
[----:B--2---:R-:W-:Y:S01]  /*0fe0*/  FADD R19, R21, R20 ;  /* 0x0000001415137221 */ /* 0x004fe20000000000 */
[----:B------:R-:W-:-:S03]  /*0ff0*/  IADD3 R20, P0, PT, R16, UR5, RZ ;  /* 0x0000000510147c10 */ /* 0x000fc6000ff1e0ff */
[----:B------:R5:W2:Y:S01]  /*1000*/  LDG.E R16, desc[UR8][R16.64] ;  /* 0x0000000810107981 */ /* 0x000aa2000c1e1900 */
[----:B------:R-:W-:Y:S01]  /*1010*/  IADD3.X R21, PT, PT, R17, UR7, RZ, P0, !PT ;  /* 0x0000000711157c10 */ /* 0x000fe200087fe4ff */
[----:B---3--:R-:W-:Y:S01]  /*1020*/  FADD R8, R19, R8 ;  /* 0x0000000813087221 */ /* 0x008fe20000000000 */
[----:B------:R-:W-:-:S03]  /*1030*/  IADD3 R28, P0, PT, R20, UR5, RZ ;  /* 0x00000005141c7c10 */ /* 0x000fc6000ff1e0ff */
[----:B------:R-:W3:Y:S01]  /*1040*/  LDG.E R20, desc[UR8][R20.64] ;  /* 0x0000000814147981 */ /* 0x000ee2000c1e1900 */
[----:B------:R-:W-:Y:S01]  /*1050*/  IADD3.X R29, PT, PT, R21, UR7, RZ, P0, !PT ;  /* 0x00000007151d7c10 */ /* 0x000fe200087fe4ff */
[----:B-----5:R-:W-:Y:S01]  /*1060*/  FADD R17, R8, R9 ;  /* 0x0000000908117221 */ /* 0x020fe20000000000 */
[----:B------:R-:W-:-:S03]  /*1070*/  IADD3 R8, P0, PT, R28, UR5, RZ ;  /* 0x000000051c087c10 */ /* 0x000fc6000ff1e0ff */
[----:B------:R-:W5:Y:S01]  /*1080*/  LDG.E R19, desc[UR8][R28.64] ;  /* 0x000000081c137981 */ /* 0x000f62000c1e1900 */
[----:B------:R-:W-:-:S05]  /*1090*/  IADD3.X R9, PT, PT, R29, UR7, RZ, P0, !PT ;  /* 0x000000071d097c10 */ /* 0x000fca00087fe4ff */
[----:B------:R-:W5:Y:S01]  /*10a0*/  LDG.E R8, desc[UR8][R8.64] ;  /* 0x0000000808087981 */ /* 0x000f62000c1e1900 */
[----:B------:R-:W-:-:S04]  /*10b0*/  FADD R10, R17, R10 ;  /* 0x0000000a110a7221 */ /* 0x000fc80000000000 */
[----:B------:R-:W-:-:S04]  /*10c0*/  FADD R11, R10, R11 ;  /* 0x0000000b0a0b7221 */ /* 0x000fc80000000000 */
[----:B------:R-:W-:-:S04]  /*10d0*/  FADD R22, R11, R22 ;  /* 0x000000160b167221 */ /* 0x000fc80000000000 */
[----:B----4-:R-:W-:-:S04]  /*10e0*/  FADD R23, R22, R23 ;  /* 0x0000001716177221 */ /* 0x010fc80000000000 */
[----:B------:R-:W-:Y:S01]  /*10f0*/  FADD R24, R23, R24 ;  /* 0x0000001817187221 */ /* 0x000fe20000000000 */
[----:B------:R-:W-:-:S03]  /*1100*/  IADD3 R4, P0, PT, R4, -0x10, RZ ;  /* 0xfffffff004047810 */ /* 0x000fc60007f1e0ff */
[----:B------:R-:W-:-:S04]  /*1110*/  FADD R25, R24, R25 ;  /* 0x0000001918197221 */ /* 0x000fc80000000000 */
[----:B------:R-:W-:Y:S01]  /*1120*/  FADD R26, R25, R26 ;  /* 0x0000001a191a7221 */ /* 0x000fe20000000000 */
[----:B------:R-:W-:Y:S02]  /*1130*/  IADD3.X R7, PT, PT, R7, -0x1, RZ, P0, !PT ;  /* 0xffffffff07077810 */ /* 0x000fe400007fe4ff */
[----:B------:R-:W-:Y:S01]  /*1140*/  ISETP.NE.U32.AND P0, PT, R4, RZ, PT ;  /* 0x000000ff0400720c */ /* 0x000fe20003f05070 */
[----:B------:R-:W-:-:S03]  /*1150*/  FADD R27, R26, R27 ;  /* 0x0000001b1a1b7221 */ /* 0x000fc60000000000 */
[----:B------:R-:W-:Y:S01]  /*1160*/  ISETP.NE.AND.EX P0, PT, R7, RZ, PT, P0 ;  /* 0x000000ff0700720c */ /* 0x000fe20003f05300 */
[----:B------:R-:W-:Y:S01]  /*1170*/  FADD R27, R27, R18 ;  /* 0x000000121b1b7221 */ /* 0x000fe20000000000 */
[----:B------:R-:W-:-:S05]  /*1180*/  IADD3 R6, P1, PT, R6, 0x10, RZ ;  /* 0x0000001006067810 */ /* 0x000fca0007f3e0ff */
[----:B------:R-:W-:Y:S02]  /*1190*/  IMAD.X R5, RZ, RZ, R5, P1 ;  /* 0x000000ffff057224 */ /* 0x000fe400008e0605 */
[----:B--2---:R-:W-:-:S04]  /*11a0*/  FADD R27, R27, R16 ;  /* 0x000000101b1b7221 */ /* 0x004fc80000000000 */
[----:B---3--:R-:W-:-:S04]  /*11b0*/  FADD R20, R27, R20 ;  /* 0x000000141b147221 */ /* 0x008fc80000000000 */
[----:B-----5:R-:W-:-:S04]  /*11c0*/  FADD R19, R20, R19 ;  /* 0x0000001314137221 */ /* 0x020fc80000000000 */
[----:B------:R-:W-:Y:S01]  /*11d0*/  FADD R20, R19, R8 ;  /* 0x0000000813147221 */ /* 0x000fe20000000000 */
[----:B------:R-:W-:Y:S06]  /*11e0*/  @P0 BRA `(.L_x_10) ;  /* 0xfffffff800cc0947 */ /* 0x000fec000383ffff */
.L_x_9:
[----:B------:R-:W-:Y:S05]  /*11f0*/  BRA.U !UP0, `(.L_x_8) ;  /* 0x0000000508f87547 */ /* 0x000fea000b800000 */
[----:B------:R-:W-:Y:S02]  /*1200*/  UISETP.GE.U32.AND UP1, UPT, UR11, 0x8, UPT ;  /* 0x000000080b00788c */ /* 0x000fe4000bf26070 */
[----:B------:R-:W-:Y:S02]  /*1210*/  ULOP3.LUT UR7, UR4, 0x7, URZ, 0xc0, !UPT ;  /* 0x0000000704077892 */ /* 0x000fe4000f8ec0ff */
[----:B------:R-:W-:Y:S02]  /*1220*/  UISETP.GE.U32.AND.EX UP1, UPT, URZ, URZ, UPT, UP1 ;  /* 0x000000ffff00728c */ /* 0x000fe4000bf26110 */
[----:B------:R-:W-:-:S04]  /*1230*/  UISETP.NE.U32.AND UP0, UPT, UR7, URZ, UPT ;  /* 0x000000ff0700728c */ /* 0x000fc8000bf05070 */
[----:B------:R-:W-:-:S03]  /*1240*/  UISETP.NE.AND.EX UP0, UPT, URZ, URZ, UPT, UP0 ;  /* 0x000000ffff00728c */ /* 0x000fc6000bf05300 */
[----:B------:R-:W-:Y:S08]  /*1250*/  BRA.U !UP1, `(.L_x_11) ;  /* 0x0000000109f47547 */ /* 0x000ff0000b800000 */
[----:B------:R-:W0:Y:S01]  /*1260*/  LDCU.64 UR10, c[0x0][0x3d0] ;  /* 0x00007a00ff0a77ac */ /* 0x000e220008000a00 */
[----:B------:R-:W-:Y:S01]  /*1270*/  IMAD R5, R2, UR12, RZ ;  /* 0x0000000c02057c24 */ /* 0x000fe2000f8e02ff */
[C---:B------:R-:W-:Y:S01]  /*1280*/  IADD3 R7, PT, PT, R0.reuse, 0x1, RZ ;  /* 0x0000000100077810 */ /* 0x040fe20007ffe0ff */
[----:B------:R-:W-:Y:S01]  /*1290*/  IMAD.MOV.U32 R2, RZ, RZ, R14 ;  /* 0x000000ffff027224 */ /* 0x000fe200078e000e */
[C---:B------:R-:W-:Y:S01]  /*12a0*/  IADD3 R11, PT, PT, R0.reuse, 0x2, RZ ;  /* 0x00000002000b7810 */ /* 0x040fe20007ffe0ff */
[C---:B------:R-:W-:Y:S02]  /*12b0*/  IMAD R17, R0.reuse, UR6, R5 ;  /* 0x0000000600117c24 */ /* 0x040fe4000f8e0205 */
[----:B------:R-:W-:-:S04]  /*12c0*/  IMAD.WIDE.U32 R4, R0, UR12, R2 ;  /* 0x0000000c00047c25 */ /* 0x000fc8000f8e0002 */
[----:B------:R-:W-:-:S04]  /*12d0*/  IMAD.WIDE.U32 R8, R7, UR12, R2 ;  /* 0x0000000c07087c25 */ /* 0x000fc8000f8e0002 */
[----:B------:R-:W-:Y:S02]  /*12e0*/  IMAD.IADD R17, R5, 0x1, R17 ;  /* 0x0000000105117824 */ /* 0x000fe400078e0211 */
[----:B------:R-:W-:Y:S01]  /*12f0*/  IMAD R5, R7, UR6, R9 ;  /* 0x0000000607057c24 */ /* 0x000fe2000f8e0209 */
[----:B0-----:R-:W-:Y:S01]  /*1300*/  LEA R24, P0, R4, UR10, 0x2 ;  /* 0x0000000a04187c11 */ /* 0x001fe2000f8010ff */
[C---:B------:R-:W-:Y:S01]  /*1310*/  IMAD.WIDE.U32 R6, R11.reuse, UR12, R2 ;  /* 0x0000000c0b067c25 */ /* 0x040fe2000f8e0002 */
[----:B------:R-:W-:Y:S02]  /*1320*/  LEA R16, P1, R8, UR10, 0x2 ;  /* 0x0000000a08107c11 */ /* 0x000fe4000f8210ff */
[C---:B------:R-:W-:Y:S01]  /*1330*/  IADD3 R9, PT, PT, R0.reuse, 0x3, RZ ;  /* 0x0000000300097810 */ /* 0x040fe20007ffe0ff */
[----:B------:R-:W-:Y:S01]  /*1340*/  VIADD R21, R0, 0x4 ;  /* 0x0000000400157836 */ /* 0x000fe20000000000 */
[----:B------:R-:W-:Y:S01]  /*1350*/  LEA.HI.X R25, R4, UR11, R17, 0x2, P0 ;  /* 0x0000000b04197c11 */ /* 0x000fe200080f1411 */
[----:B------:R-:W-:Y:S01]  /*1360*/  IMAD R11, R11, UR6, R7 ;  /* 0x000000060b0b7c24 */ /* 0x000fe2000f8e0207 */
[----:B------:R-:W-:Y:S01]  /*1370*/  LEA.HI.X R17, R8, UR11, R5, 0x2, P1 ;  /* 0x0000000b08117c11 */ /* 0x000fe200088f1405 */
[----:B------:R-:W-:Y:S01]  /*1380*/  IMAD.WIDE.U32 R4, R9, UR12, R2 ;  /* 0x0000000c09047c25 */ /* 0x000fe2000f8e0002 */
[----:B------:R-:W-:-:S02]  /*1390*/  LEA R10, P0, R6, UR10, 0x2 ;  /* 0x0000000a060a7c11 */ /* 0x000fc4000f8010ff */
[----:B------:R-:W-:Y:S01]  /*13a0*/  IADD3 R7, PT, PT, R0, 0x5, RZ ;  /* 0x0000000500077810 */ /* 0x000fe20007ffe0ff */
[----:B------:R-:W-:Y:S01]  /*13b0*/  IMAD.WIDE.U32 R18, R21, UR12, R2 ;  /* 0x0000000c15127c25 */ /* 0x000fe2000f8e0002 */
[----:B------:R-:W-:Y:S01]  /*13c0*/  LEA.HI.X R11, R6, UR11, R11, 0x2, P0 ;  /* 0x0000000b060b7c11 */ /* 0x000fe200080f140b */
[----:B------:R-:W2:Y:S01]  /*13d0*/  LDG.E R16, desc[UR8][R16.64] ;  /* 0x0000000810107981 */ /* 0x000ea2000c1e1900 */
[C---:B------:R-:W-:Y:S01]  /*13e0*/  LEA R8, P0, R4.reuse, UR10, 0x2 ;  /* 0x0000000a04087c11 */ /* 0x040fe2000f8010ff */
[----:B------:R-:W-:Y:S02]  /*13f0*/  IMAD R9, R9, UR6, R5 ;  /* 0x0000000609097c24 */ /* 0x000fe4000f8e0205 */
[----:B------:R-:W-:Y:S01]  /*1400*/  IMAD.WIDE.U32 R22, R7, UR12, R2 ;  /* 0x0000000c07167c25 */ /* 0x000fe2000f8e0002 */
[----:B------:R-:W3:Y:S02]  /*1410*/  LDG.E R10, desc[UR8][R10.64] ;  /* 0x000000080a0a7981 */ /* 0x000ee4000c1e1900 */
[----:B------:R-:W-:Y:S01]  /*1420*/  LEA.HI.X R9, R4, UR11, R9, 0x2, P0 ;  /* 0x0000000b04097c11 */ /* 0x000fe200080f1409 */
[----:B------:R-:W-:Y:S01]  /*1430*/  IMAD R5, R21, UR6, R19 ;  /* 0x0000000615057c24 */ /* 0x000fe2000f8e0213 */
[----:B------:R-:W-:Y:S01]  /*1440*/  LEA R6, P0, R18, UR10, 0x2 ;  /* 0x0000000a12067c11 */ /* 0x000fe2000f8010ff */
[----:B------:R0:W4:Y:S01]  /*1450*/  LDG.E R19, desc[UR8][R24.64] ;  /* 0x0000000818137981 */ /* 0x000122000c1e1900 */
[----:B------:R-:W-:Y:S01]  /*1460*/  IMAD R23, R7, UR6, R23 ;  /* 0x0000000607177c24 */ /* 0x000fe2000f8e0217 */
[----:B------:R-:W-:Y:S01]  /*1470*/  LEA R4, P1, R22, UR10, 0x2 ;  /* 0x0000000a16047c11 */ /* 0x000fe2000f8210ff */
[----:B------:R-:W-:Y:S01]  /*1480*/  VIADD R21, R0, 0x6 ;  /* 0x0000000600157836 */ /* 0x000fe20000000000 */
[----:B------:R-:W-:Y:S01]  /*1490*/  LEA.HI.X R7, R18, UR11, R5, 0x2, P0 ;  /* 0x0000000b12077c11 */ /* 0x000fe200080f1405 */
[----:B------:R-:W5:Y:S01]  /*14a0*/  LDG.E R8, desc[UR8][R8.64] ;  /* 0x0000000808087981 */ /* 0x000f62000c1e1900 */
[----:B------:R-:W-:Y:S01]  /*14b0*/  LEA.HI.X R5, R22, UR11, R23, 0x2, P1 ;  /* 0x0000000b16057c11 */ /* 0x000fe200088f1417 */
[----:B------:R-:W-:Y:S01]  /*14c0*/  IMAD.WIDE.U32 R22, R21, UR12, R2 ;  /* 0x0000000c15167c25 */ /* 0x000fe2000f8e0002 */
[----:B------:R-:W-:-:S02]  /*14d0*/  IADD3 R29, PT, PT, R0, 0x7, RZ ;  /* 0x00000007001d7810 */ /* 0x000fc40007ffe0ff */
[----:B------:R-:W5:Y:S01]  /*14e0*/  LDG.E R7, desc[UR8][R6.64] ;  /* 0x0000000806077981 */ /* 0x000f62000c1e1900 */
[----:B------:R-:W-:Y:S01]  /*14f0*/  IMAD R21, R21, UR6, R23 ;  /* 0x0000000615157c24 */ /* 0x000fe2000f8e0217 */
[C---:B------:R-:W-:Y:S01]  /*1500*/  LEA R26, P0, R22.reuse, UR10, 0x2 ;  /* 0x0000000a161a7c11 */ /* 0x040fe2000f8010ff */
[C---:B0-----:R-:W-:Y:S01]  /*1510*/  IMAD.WIDE.U32 R24, R29.reuse, UR12, R2 ;  /* 0x0000000c1d187c25 */ /* 0x041fe2000f8e0002 */
[----:B------:R-:W5:Y:S02]  /*1520*/  LDG.E R4, desc[UR8][R4.64] ;  /* 0x0000000804047981 */ /* 0x000f64000c1e1900 */
[----:B------:R-:W-:Y:S01]  /*1530*/  LEA.HI.X R27, R22, UR11, R21, 0x2, P0 ;  /* 0x0000000b161b7c11 */ /* 0x000fe200080f1415 */
[----:B------:R-:W-:Y:S01]  /*1540*/  IMAD R21, R29, UR6, R25 ;  /* 0x000000061d157c24 */ /* 0x000fe2000f8e0219 */
[----:B------:R-:W-:-:S03]  /*1550*/  LEA R22, P0, R24, UR10, 0x2 ;  /* 0x0000000a18167c11 */ /* 0x000fc6000f8010ff */
[----:B------:R-:W5:Y:S01]  /*1560*/  LDG.E R26, desc[UR8][R26.64] ;  /* 0x000000081a1a7981 */ /* 0x000f62000c1e1900 */
[----:B------:R-:W-:-:S05]  /*1570*/  LEA.HI.X R23, R24, UR11, R21, 0x2, P0 ;  /* 0x0000000b18177c11 */ /* 0x000fca00080f1415 */
[----:B------:R-:W5:Y:S01]  /*1580*/  LDG.E R22, desc[UR8][R22.64] ;  /* 0x0000000816167981 */ /* 0x000f62000c1e1900 */
[----:B------:R-:W-:Y:S01]  /*1590*/  IMAD.MOV.U32 R2, RZ, RZ, RZ ;  /* 0x000000ffff027224 */ /* 0x000fe200078e00ff */
[----:B------:R-:W-:Y:S01]  /*15a0*/  IADD3 R0, PT, PT, R0, 0x8, RZ ;  /* 0x0000000800007810 */ /* 0x000fe20007ffe0ff */
[----:B----4-:R-:W-:-:S04]  /*15b0*/  FADD R19, R20, R19 ;  /* 0x0000001314137221 */ /* 0x010fc80000000000 */
[----:B--2---:R-:W-:-:S04]  /*15c0*/  FADD R19, R19, R16 ;  /* 0x0000001013137221 */ /* 0x004fc80000000000 */
[----:B---3--:R-:W-:-:S04]  /*15d0*/  FADD R19, R19, R10 ;  /* 0x0000000a13137221 */ /* 0x008fc80000000000 */
[----:B-----5:R-:W-:-:S04]  /*15e0*/  FADD R8, R19, R8 ;  /* 0x0000000813087221 */ /* 0x020fc80000000000 */
[----:B------:R-:W-:-:S04]  /*15f0*/  FADD R7, R8, R7 ;  /* 0x0000000708077221 */ /* 0x000fc80000000000 */
[----:B------:R-:W-:-:S04]  /*1600*/  FADD R7, R7, R4 ;  /* 0x0000000407077221 */ /* 0x000fc80000000000 */
[----:B------:R-:W-:-:S04]  /*1610*/  FADD R7, R7, R26 ;  /* 0x0000001a07077221 */ /* 0x000fc80000000000 */
[----:B------:R-:W-:-:S07]  /*1620*/  FADD R20, R7, R22 ;  /* 0x0000001607147221 */ /* 0x000fce0000000000 */
.L_x_11:
[----:B------:R-:W-:Y:S05]  /*1630*/  BRA.U !UP0, `(.L_x_8) ;  /* 0x0000000108e87547 */ /* 0x000fea000b800000 */
[----:B------:R-:W-:Y:S02]  /*1640*/  UISETP.GE.U32.AND UP1, UPT, UR7, 0x4, UPT ;  /* 0x000000040700788c */ /* 0x000fe4000bf26070 */
[----:B------:R-:W-:Y:S02]  /*1650*/  ULOP3.LUT UR5, UR4, 0x3, URZ, 0xc0, !UPT ;  /* 0x0000000304057892 */ /* 0x000fe4000f8ec0ff */
[----:B------:R-:W-:Y:S02]  /*1660*/  UISETP.GE.U32.AND.EX UP1, UPT, URZ, URZ, UPT, UP1 ;  /* 0x000000ffff00728c */ /* 0x000fe4000bf26110 */
[----:B------:R-:W-:Y:S01]  /*1670*/  UISETP.NE.U32.AND UP0, UPT, UR5, URZ, UPT ;  /* 0x000000ff0500728c */ /* 0x000fe2000bf05070 */
[----:B------:R-:W-:Y:S01]  /*1680*/  UMOV UR4, URZ ;  /* 0x000000ff00047c82 */ /* 0x000fe20008000000 */
[----:B------:R-:W0:Y:S02]  /*1690*/  LDCU.64 UR14, c[0x0][0x3d0] ;  /* 0x00007a00ff0e77ac */ /* 0x000e240008000a00 */
[----:B------:R-:W-:-:S03]  /*16a0*/  UISETP.NE.AND.EX UP0, UPT, UR4, URZ, UPT, UP0 ;  /* 0x000000ff0400728c */ /* 0x000fc6000bf05300 */
[----:B------:R-:W-:Y:S08]  /*16b0*/  BRA.U !UP1, `(.L_x_12) ;  /* 0x0000000109847547 */ /* 0x000ff0000b800000 */
[----:B------:R-:W1:Y:S01]  /*16c0*/  LDCU.64 UR10, c[0x0][0x3d0] ;  /* 0x00007a00ff0a77ac */ /* 0x000e620008000a00 */
[----:B------:R-:W-:Y:S01]  /*16d0*/  IMAD R5, R2, UR12, RZ ;  /* 0x0000000c02057c24 */ /* 0x000fe2000f8e02ff */
[C---:B------:R-:W-:Y:S01]  /*16e0*/  IADD3 R17, PT, PT, R0.reuse, 0x1, RZ ;  /* 0x0000000100117810 */ /* 0x040fe20007ffe0ff */
[----:B------:R-:W-:Y:S02]  /*16f0*/  IMAD.MOV.U32 R2, RZ, RZ, R14 ;  /* 0x000000ffff027224 */ /* 0x000fe400078e000e */
[C---:B------:R-:W-:Y:S02]  /*1700*/  IMAD R5, R0.reuse, UR6, R5 ;  /* 0x0000000600057c24 */ /* 0x040fe4000f8e0205 */
[----:B------:R-:W-:-:S04]  /*1710*/  IMAD.WIDE.U32 R10, R0, UR12, R2 ;  /* 0x0000000c000a7c25 */ /* 0x000fc8000f8e0002 */
[----:B------:R-:W-:Y:S01]  /*1720*/  IMAD.WIDE.U32 R8, R17, UR12, R2 ;  /* 0x0000000c11087c25 */ /* 0x000fe2000f8e0002 */
[----:B------:R-:W-:-:S03]  /*1730*/  IADD3 R5, PT, PT, R11, R5, RZ ;  /* 0x000000050b057210 */ /* 0x000fc60007ffe0ff */
[----:B------:R-:W-:Y:S02]  /*1740*/  VIADD R19, R0, 0x2 ;  /* 0x0000000200137836 */ /* 0x000fe40000000000 */
[----:B------:R-:W-:Y:S01]  /*1750*/  IMAD R17, R17, UR6, R9 ;  /* 0x0000000611117c24 */ /* 0x000fe2000f8e0209 */
[----:B-1----:R-:W-:Y:S01]  /*1760*/  LEA R4, P0, R10, UR10, 0x2 ;  /* 0x0000000a0a047c11 */ /* 0x002fe2000f8010ff */
[----:B------:R-:W-:-:S03]  /*1770*/  IMAD.WIDE.U32 R6, R19, UR12, R2 ;  /* 0x0000000c13067c25 */ /* 0x000fc6000f8e0002 */
[----:B------:R-:W-:Y:S01]  /*1780*/  LEA.HI.X R5, R10, UR11, R5, 0x2, P0 ;  /* 0x0000000b0a057c11 */ /* 0x000fe200080f1405 */
[----:B------:R-:W-:Y:S01]  /*1790*/  VIADD R21, R0, 0x3 ;  /* 0x0000000300157836 */ /* 0x000fe20000000000 */
[----:B------:R-:W-:Y:S01]  /*17a0*/  LEA R10, P0, R8, UR10, 0x2 ;  /* 0x0000000a080a7c11 */ /* 0x000fe2000f8010ff */
[----:B------:R-:W-:Y:S01]  /*17b0*/  IMAD R19, R19, UR6, R7 ;  /* 0x0000000613137c24 */ /* 0x000fe2000f8e0207 */
[----:B------:R-:W-:Y:S02]  /*17c0*/  LEA R16, P1, R6, UR10, 0x2 ;  /* 0x0000000a06107c11 */ /* 0x000fe4000f8210ff */
[----:B------:R-:W-:Y:S01]  /*17d0*/  LEA.HI.X R11, R8, UR11, R17, 0x2, P0 ;  /* 0x0000000b080b7c11 */ /* 0x000fe200080f1411 */
[C---:B------:R-:W-:Y:S01]  /*17e0*/  IMAD.WIDE.U32 R8, R21.reuse, UR12, R2 ;  /* 0x0000000c15087c25 */ /* 0x040fe2000f8e0002 */
[----:B------:R-:W2:Y:S01]  /*17f0*/  LDG.E R5, desc[UR8][R4.64] ;  /* 0x0000000804057981 */ /* 0x000ea2000c1e1900 */
[----:B------:R-:W-:Y:S02]  /*1800*/  LEA.HI.X R17, R6, UR11, R19, 0x2, P1 ;  /* 0x0000000b06117c11 */ /* 0x000fe400088f1413 */
[----:B------:R-:W-:Y:S01]  /*1810*/  IMAD R21, R21, UR6, R9 ;  /* 0x0000000615157c24 */ /* 0x000fe2000f8e0209 */
[C---:B------:R-:W-:Y:S01]  /*1820*/  LEA R6, P0, R8.reuse, UR10, 0x2 ;  /* 0x0000000a08067c11 */ /* 0x040fe2000f8010ff */
[----:B------:R-:W3:Y:S03]  /*1830*/  LDG.E R11, desc[UR8][R10.64] ;  /* 0x000000080a0b7981 */ /* 0x000ee6000c1e1900 */
[----:B------:R-:W-:Y:S01]  /*1840*/  LEA.HI.X R7, R8, UR11, R21, 0x2, P0 ;  /* 0x0000000b08077c11 */ /* 0x000fe200080f1415 */
[----:B------:R-:W4:Y:S05]  /*1850*/  LDG.E R17, desc[UR8][R16.64] ;  /* 0x0000000810117981 */ /* 0x000f2a000c1e1900 */
[----:B------:R-:W5:Y:S01]  /*1860*/  LDG.E R7, desc[UR8][R6.64] ;  /* 0x0000000806077981 */ /* 0x000f62000c1e1900 */
[----:B------:R-:W-:-:S02]  /*1870*/  HFMA2 R2, -RZ, RZ, 0, 0 ;  /* 0x00000000ff027431 */ /* 0x000fc400000001ff */
[----:B------:R-:W-:Y:S02]  /*1880*/  VIADD R0, R0, 0x4 ;  /* 0x0000000400007836 */ /* 0x000fe40000000000 */
[----:B--2---:R-:W-:-:S04]  /*1890*/  FADD R20, R20, R5 ;  /* 0x0000000514147221 */ /* 0x004fc80000000000 */
[----:B---3--:R-:W-:-:S04]  /*18a0*/  FADD R20, R20, R11 ;  /* 0x0000000b14147221 */ /* 0x008fc80000000000 */
[----:B----4-:R-:W-:-:S04]  /*18b0*/  FADD R20, R20, R17 ;  /* 0x0000001114147221 */ /* 0x010fc80000000000 */
[----:B-----5:R-:W-:-:S07]  /*18c0*/  FADD R20, R20, R7 ;  /* 0x0000000714147221 */ /* 0x020fce0000000000 */
.L_x_12:
[----:B------:R-:W-:Y:S05]  /*18d0*/  BRA.U !UP0, `(.L_x_8) ;  /* 0x0000000108407547 */ /* 0x000fea000b800000 */
.L_x_13:
[----:B------:R-:W-:Y:S01]  /*18e0*/  IMAD R5, R2, UR12, RZ ;  /* 0x0000000c02057c24 */ /* 0x000fe2000f8e02ff */
[----:B------:R-:W-:-:S03]  /*18f0*/  MOV R2, R14 ;  /* 0x0000000e00027202 */ /* 0x000fc60000000f00 */
[C---:B------:R-:W-:Y:S02]  /*1900*/  IMAD R7, R0.reuse, UR6, R5 ;  /* 0x0000000600077c24 */ /* 0x040fe4000f8e0205 */
[----:B------:R-:W-:-:S04]  /*1910*/  IMAD.WIDE.U32 R4, R0, UR12, R2 ;  /* 0x0000000c00047c25 */ /* 0x000fc8000f8e0002 */
[----:B------:R-:W-:Y:S01]  /*1920*/  IMAD.IADD R5, R5, 0x1, R7 ;  /* 0x0000000105057824 */ /* 0x000fe200078e0207 */
[----:B0-----:R-:W-:-:S04]  /*1930*/  LEA R6, P0, R4, UR14, 0x2 ;  /* 0x0000000e04067c11 */ /* 0x001fc8000f8010ff */
[----:B------:R-:W-:-:S06]  /*1940*/  LEA.HI.X R7, R4, UR15, R5, 0x2, P0 ;  /* 0x0000000f04077c11 */ /* 0x000fcc00080f1405 */
[----:B------:R-:W2:Y:S01]  /*1950*/  LDG.E R7, desc[UR8][R6.64] ;  /* 0x0000000806077981 */ /* 0x000ea2000c1e1900 */
[----:B------:R-:W-:Y:S01]  /*1960*/  UIADD3 UR5, UP0, UPT, UR5, -0x1, URZ ;  /* 0xffffffff05057890 */ /* 0x000fe2000ff1e0ff */
[----:B------:R-:W-:Y:S01]  /*1970*/  HFMA2 R2, -RZ, RZ, 0, 0 ;  /* 0x00000000ff027431 */ /* 0x000fe200000001ff */
[----:B------:R-:W-:Y:S02]  /*1980*/  IADD3 R0, PT, PT, R0, 0x1, RZ ;  /* 0x0000000100007810 */ /* 0x000fe40007ffe0ff */
[----:B------:R-:W-:Y:S02]  /*1990*/  UIADD3.X UR4, UPT, UPT, UR4, -0x1, URZ, UP0, !UPT ;  /* 0xffffffff04047890 */ /* 0x000fe400087fe4ff */
[----:B------:R-:W-:-:S04]  /*19a0*/  UISETP.NE.U32.AND UP0, UPT, UR5, URZ, UPT ;  /* 0x000000ff0500728c */ /* 0x000fc8000bf05070 */
[----:B------:R-:W-:Y:S01]  /*19b0*/  UISETP.NE.AND.EX UP0, UPT, UR4, URZ, UPT, UP0 ;  /* 0x000000ff0400728c */ /* 0x000fe2000bf05300 */
[----:B--2---:R-:W-:-:S08]  /*19c0*/  FADD R20, R7, R20 ;  /* 0x0000001407147221 */ /* 0x004fd00000000000 */
[----:B------:R-:W-:Y:S05]  /*19d0*/  BRA.U UP0, `(.L_x_13) ;  /* 0xfffffffd00c07547 */ /* 0x000fea000b83ffff */
.L_x_8:
[----:B------:R-:W1:Y:S02]  /*19e0*/  LDCU.64 UR4, c[0x0][0x3d8] ;  /* 0x00007b00ff0477ac */ /* 0x000e640008000a00 */
[----:B-1----:R-:W-:-:S04]  /*19f0*/  LEA R2, P0, R12, UR4, 0x2 ;  /* 0x000000040c027c11 */ /* 0x002fc8000f8010ff */
[----:B------:R-:W-:-:S05]  /*1a00*/  LEA.HI.X R3, R12, UR5, RZ, 0x2, P0 ;  /* 0x000000050c037c11 */ /* 0x000fca00080f14ff */
[----:B------:R-:W2:Y:S02]  /*1a10*/  LDG.E R5, desc[UR8][R2.64] ;  /* 0x0000000802057981 */ /* 0x000ea4000c1e1900 */
[----:B--2---:R-:W-:-:S05]  /*1a20*/  FADD R5, R5, R20 ;  /* 0x0000001405057221 */ /* 0x004fca0000000000 */
[----:B------:R-:W-:Y:S01]  /*1a30*/  STG.E desc[UR8][R2.64], R5 ;  /* 0x0000000502007986 */ /* 0x000fe2000c101908 */
[----:B0-----:R-:W-:Y:S05]  /*1a40*/  EXIT ;  /* 0x000000000000794d */ /* 0x001fea0003800000 */
        .weak           $__internal_0_$__cuda_sm20_div_u64
        .type           $__internal_0_$__cuda_sm20_div_u64,@function
        .size           $__internal_0_$__cuda_sm20_div_u64,($__internal_1_$__cuda_sm20_rem_u64 - $__internal_0_$__cuda_sm20_div_u64)
$__internal_0_$__cuda_sm20_div_u64:
[----:B------:R-:W0:Y:S08]  /*1a50*/  I2F.U64.RP R16, UR4 ;  /* 0x0000000400107d12 */ /* 0x000e300008309000 */
[----:B0-----:R-:W0:Y:S02]  /*1a60*/  MUFU.RCP R16, R16 ;  /* 0x0000001000107308 */ /* 0x001e240000001000 */
[----:B0-----:R-:W-:-:S06]  /*1a70*/  VIADD R8, R16, 0x1ffffffe ;  /* 0x1ffffffe10087836 */ /* 0x001fcc0000000000 */
[----:B------:R-:W0:Y:S02]  /*1a80*/  F2I.U64.TRUNC R8, R8 ;  /* 0x0000000800087311 */ /* 0x000e24000020d800 */
[----:B0-----:R-:W-:-:S04]  /*1a90*/  IMAD.WIDE.U32 R14, R8, UR4, RZ ;  /* 0x00000004080e7c25 */ /* 0x001fc8000f8e00ff */
[----:B------:R-:W-:Y:S01]  /*1aa0*/  IMAD R15, R8, UR5, R15 ;  /* 0x00000005080f7c24 */ /* 0x000fe2000f8e020f */
[----:B------:R-:W-:-:S03]  /*1ab0*/  IADD3 R17, P0, PT, RZ, -R14, RZ ;  /* 0x8000000eff117210 */ /* 0x000fc60007f1e0ff */
[----:B------:R-:W-:Y:S02]  /*1ac0*/  IMAD R15, R9, UR4, R15 ;  /* 0x00000004090f7c24 */ /* 0x000fe4000f8e020f */
[----:B------:R-:W-:-:S03]  /*1ad0*/  IMAD.HI.U32 R14, R8, R17, RZ ;  /* 0x00000011080e7227 */ /* 0x000fc600078e00ff */
[----:B------:R-:W-:Y:S02]  /*1ae0*/  IADD3.X R19, PT, PT, RZ, ~R15, RZ, P0, !PT ;  /* 0x8000000fff137210 */ /* 0x000fe400007fe4ff */
[----:B------:R-:W-:-:S03]  /*1af0*/  MOV R15, R8 ;  /* 0x00000008000f7202 */ /* 0x000fc60000000f00 */
[-C--:B------:R-:W-:Y:S02]  /*1b00*/  IMAD R21, R9, R19.reuse, RZ ;  /* 0x0000001309157224 */ /* 0x080fe400078e02ff */
[----:B------:R-:W-:-:S04]  /*1b10*/  IMAD.WIDE.U32 R14, P0, R8, R19, R14 ;  /* 0x00000013080e7225 */ /* 0x000fc8000780000e */
[----:B------:R-:W-:-:S04]  /*1b20*/  IMAD.HI.U32 R19, R9, R19, RZ ;  /* 0x0000001309137227 */ /* 0x000fc800078e00ff */
[----:B------:R-:W-:-:S05]  /*1b30*/  IMAD.HI.U32 R14, P1, R9, R17, R14 ;  /* 0x00000011090e7227 */ /* 0x000fca000782000e */
[----:B------:R-:W-:Y:S01]  /*1b40*/  IADD3 R15, P2, PT, R21, R14, RZ ;  /* 0x0000000e150f7210 */ /* 0x000fe20007f5e0ff */
[----:B------:R-:W-:-:S04]  /*1b50*/  IMAD.X R14, R19, 0x1, R9, P0 ;  /* 0x00000001130e7824 */ /* 0x000fc800000e0609 */
[----:B------:R-:W-:Y:S01]  /*1b60*/  IMAD.WIDE.U32 R8, R15, UR4, RZ ;  /* 0x000000040f087c25 */ /* 0x000fe2000f8e00ff */
[----:B------:R-:W-:-:S03]  /*1b70*/  IADD3.X R17, PT, PT, RZ, RZ, R14, P2, P1 ;  /* 0x000000ffff117210 */ /* 0x000fc600017e240e */
[----:B------:R-:W-:Y:S01]  /*1b80*/  IMAD R14, R15, UR5, R9 ;  /* 0x000000050f0e7c24 */ /* 0x000fe2000f8e0209 */
[----:B------:R-:W-:-:S03]  /*1b90*/  IADD3 R9, P0, PT, RZ, -R8, RZ ;  /* 0x80000008ff097210 */ /* 0x000fc60007f1e0ff */
[----:B------:R-:W-:Y:S02]  /*1ba0*/  IMAD R8, R17, UR4, R14 ;  /* 0x0000000411087c24 */ /* 0x000fe4000f8e020e */
[----:B------:R-:W-:-:S03]  /*1bb0*/  IMAD.HI.U32 R14, R15, R9, RZ ;  /* 0x000000090f0e7227 */ /* 0x000fc600078e00ff */
[----:B------:R-:W-:-:S05]  /*1bc0*/  IADD3.X R8, PT, PT, RZ, ~R8, RZ, P0, !PT ;  /* 0x80000008ff087210 */ /* 0x000fca00007fe4ff */
[----:B------:R-:W-:-:S04]  /*1bd0*/  IMAD.WIDE.U32 R14, P0, R15, R8, R14 ;  /* 0x000000080f0e7225 */ /* 0x000fc8000780000e */
[C---:B------:R-:W-:Y:S02]  /*1be0*/  IMAD R16, R17.reuse, R8, RZ ;  /* 0x0000000811107224 */ /* 0x040fe400078e02ff */
[----:B------:R-:W-:-:S04]  /*1bf0*/  IMAD.HI.U32 R15, P1, R17, R9, R14 ;  /* 0x00000009110f7227 */ /* 0x000fc8000782000e */
[----:B------:R-:W-:Y:S01]  /*1c00*/  IMAD.HI.U32 R8, R17, R8, RZ ;  /* 0x0000000811087227 */ /* 0x000fe200078e00ff */
[----:B------:R-:W-:-:S03]  /*1c10*/  IADD3 R15, P2, PT, R16, R15, RZ ;  /* 0x0000000f100f7210 */ /* 0x000fc60007f5e0ff */
[----:B------:R-:W-:Y:S01]  /*1c20*/  IMAD.MOV.U32 R9, RZ, RZ, RZ ;  /* 0x000000ffff097224 */ /* 0x000fe200078e00ff */
[----:B------:R-:W-:Y:S01]  /*1c30*/  IADD3.X R17, PT, PT, R8, R17, RZ, P0, !PT ;  /* 0x0000001108117210 */ /* 0x000fe200007fe4ff */
[----:B------:R-:W-:-:S03]  /*1c40*/  IMAD.HI.U32 R8, R15, R10, RZ ;  /* 0x0000000a0f087227 */ /* 0x000fc600078e00ff */
[----:B------:R-:W-:Y:S01]  /*1c50*/  IADD3.X R17, PT, PT, RZ, RZ, R17, P2, P1 ;  /* 0x000000ffff117210 */ /* 0x000fe200017e2411 */
[----:B------:R-:W-:-:S04]  /*1c60*/  IMAD.WIDE.U32 R8, R15, R11, R8 ;  /* 0x0000000b0f087225 */ /* 0x000fc800078e0008 */
[C---:B------:R-:W-:Y:S02]  /*1c70*/  IMAD R15, R17.reuse, R11, RZ ;  /* 0x0000000b110f7224 */ /* 0x040fe400078e02ff */
[----:B------:R-:W-:-:S04]  /*1c80*/  IMAD.HI.U32 R8, P0, R17, R10, R8 ;  /* 0x0000000a11087227 */ /* 0x000fc80007800008 */
[----:B------:R-:W-:Y:S01]  /*1c90*/  IMAD.HI.U32 R14, R17, R11, RZ ;  /* 0x0000000b110e7227 */ /* 0x000fe200078e00ff */
[----:B------:R-:W-:-:S04]  /*1ca0*/  IADD3 R15, P1, PT, R15, R8, RZ ;  /* 0x000000080f0f7210 */ /* 0x000fc80007f3e0ff */
[----:B------:R-:W-:Y:S01]  /*1cb0*/  IADD3.X R14, PT, PT, R14, RZ, RZ, P0, !PT ;  /* 0x000000ff0e0e7210 */ /* 0x000fe200007fe4ff */
[----:B------:R-:W-:-:S03]  /*1cc0*/  IMAD.WIDE.U32 R8, R15, UR4, RZ ;  /* 0x000000040f087c25 */ /* 0x000fc6000f8e00ff */
[----:B------:R-:W-:Y:S01]  /*1cd0*/  IADD3.X R14, PT, PT, RZ, R14, RZ, P1, !PT ;  /* 0x0000000eff0e7210 */ /* 0x000fe20000ffe4ff */
[----:B------:R-:W-:Y:S01]  /*1ce0*/  IMAD R9, R15, UR5, R9 ;  /* 0x000000050f097c24 */ /* 0x000fe2000f8e0209 */
[----:B------:R-:W-:-:S03]  /*1cf0*/  IADD3 R17, P1, PT, -R8, R10, RZ ;  /* 0x0000000a08117210 */ /* 0x000fc60007f3e1ff */
[----:B------:R-:W-:Y:S01]  /*1d00*/  IMAD R8, R14, UR4, R9 ;  /* 0x000000040e087c24 */ /* 0x000fe2000f8e0209 */
[C---:B------:R-:W-:Y:S02]  /*1d10*/  ISETP.GE.U32.AND P0, PT, R17.reuse, UR4, PT ;  /* 0x0000000411007c0c */ /* 0x040fe4000bf06070 */
[----:B------:R-:W-:Y:S01]  /*1d20*/  IADD3 R10, P2, PT, R17, -UR4, RZ ;  /* 0x80000004110a7c10 */ /* 0x000fe2000ff5e0ff */
[----:B------:R-:W-:Y:S01]  /*1d30*/  IMAD.X R19, R11, 0x1, ~R8, P1 ;  /* 0x000000010b137824 */ /* 0x000fe200008e0e08 */
[----:B------:R-:W-:-:S04]  /*1d40*/  IADD3 R8, P1, PT, R15, 0x1, RZ ;  /* 0x000000010f087810 */ /* 0x000fc80007f3e0ff */
[C---:B------:R-:W-:Y:S02]  /*1d50*/  ISETP.GE.U32.AND.EX P0, PT, R19.reuse, UR5, PT, P0 ;  /* 0x0000000513007c0c */ /* 0x040fe4000bf06100 */
[----:B------:R-:W-:Y:S02]  /*1d60*/  IADD3.X R16, PT, PT, R19, ~UR5, RZ, P2, !PT ;  /* 0x8000000513107c10 */ /* 0x000fe400097fe4ff */
[----:B------:R-:W-:Y:S02]  /*1d70*/  IADD3.X R11, PT, PT, RZ, R14, RZ, P1, !PT ;  /* 0x0000000eff0b7210 */ /* 0x000fe40000ffe4ff */
[----:B------:R-:W-:Y:S02]  /*1d80*/  SEL R10, R10, R17, P0 ;  /* 0x000000110a0a7207 */ /* 0x000fe40000000000 */
[----:B------:R-:W-:Y:S02]  /*1d90*/  SEL R9, R8, R15, P0 ;  /* 0x0000000f08097207 */ /* 0x000fe40000000000 */
[----:B------:R-:W-:-:S02]  /*1da0*/  SEL R15, R16, R19, P0 ;  /* 0x00000013100f7207 */ /* 0x000fc40000000000 */
[----:B------:R-:W-:Y:S02]  /*1db0*/  SEL R8, R11, R14, P0 ;  /* 0x0000000e0b087207 */ /* 0x000fe40000000000 */
[----:B------:R-:W-:Y:S02]  /*1dc0*/  ISETP.GE.U32.AND P0, PT, R10, UR4, PT ;  /* 0x000000040a007c0c */ /* 0x000fe4000bf06070 */
[----:B------:R-:W-:Y:S02]  /*1dd0*/  IADD3 R14, P2, PT, R9, 0x1, RZ ;  /* 0x00000001090e7810 */ /* 0x000fe40007f5e0ff */
[----:B------:R-:W-:Y:S02]  /*1de0*/  ISETP.GE.U32.AND.EX P0, PT, R15, UR5, PT, P0 ;  /* 0x000000050f007c0c */ /* 0x000fe4000bf06100 */
[----:B------:R-:W-:Y:S02]  /*1df0*/  IADD3.X R15, PT, PT, RZ, R8, RZ, P2, !PT ;  /* 0x00000008ff0f7210 */ /* 0x000fe400017fe4ff */
[----:B------:R-:W-:Y:S01]  /*1e00*/  SEL R14, R14, R9, P0 ;  /* 0x000000090e0e7207 */ /* 0x000fe20000000000 */
[----:B------:R-:W-:Y:S01]  /*1e10*/  HFMA2 R9, -RZ, RZ, 0, 0 ;  /* 0x00000000ff097431 */ /* 0x000fe200000001ff */
[----:B------:R-:W-:-:S02]  /*1e20*/  ISETP.NE.U32.AND P1, PT, RZ, UR4, PT ;  /* 0x00000004ff007c0c */ /* 0x000fc4000bf25070 */
[----:B------:R-:W-:Y:S01]  /*1e30*/  SEL R15, R15, R8, P0 ;  /* 0x000000080f0f7207 */ /* 0x000fe20000000000 */
[----:B------:R-:W-:Y:S01]  /*1e40*/  IMAD.MOV.U32 R8, RZ, RZ, R0 ;  /* 0x000000ffff087224 */ /* 0x000fe200078e0000 */
[----:B------:R-:W-:-:S04]  /*1e50*/  ISETP.NE.AND.EX P1, PT, RZ, UR5, PT, P1 ;  /* 0x00000005ff007c0c */ /* 0x000fc8000bf25310 */
[----:B------:R-:W-:Y:S02]  /*1e60*/  SEL R14, R14, 0xffffffff, P1 ;  /* 0xffffffff0e0e7807 */ /* 0x000fe40000800000 */
[----:B------:R-:W-:Y:S01]  /*1e70*/  SEL R15, R15, 0xffffffff, P1 ;  /* 0xffffffff0f0f7807 */ /* 0x000fe20000800000 */
[----:B------:R-:W-:Y:S06]  /*1e80*/  RET.REL.NODEC R8 `(sum_transposed_filters) ;  /* 0xffffffe0085c7950 */ /* 0x000fec0003c3ffff */
        .weak           $__internal_1_$__cuda_sm20_rem_u64
        .type           $__internal_1_$__cuda_sm20_rem_u64,@function
        .size           $__internal_1_$__cuda_sm20_rem_u64,(.L_x_67 - $__internal_1_$__cuda_sm20_rem_u64)
$__internal_1_$__cuda_sm20_rem_u64:
[----:B------:R-:W0:Y:S01]  /*1e90*/  LDCU.64 UR4, c[0x0][0x3a8] ;  /* 0x00007500ff0477ac */ /* 0x000e220008000a00 */
[----:B------:R-:W1:Y:S01]  /*1ea0*/  LDC.64 R6, c[0x0][0x3a8] ;  /* 0x0000ea00ff067b82 */ /* 0x000e620000000a00 */
[----:B0-----:R-:W0:Y:S08]  /*1eb0*/  I2F.U64.RP R15, UR4 ;  /* 0x00000004000f7d12 */ /* 0x001e300008309000 */
[----:B0-----:R-:W0:Y:S02]  /*1ec0*/  MUFU.RCP R15, R15 ;  /* 0x0000000f000f7308 */ /* 0x001e240000001000 */
[----:B0-----:R-:W-:-:S06]  /*1ed0*/  IADD3 R10, PT, PT, R15, 0x1ffffffe, RZ ;  /* 0x1ffffffe0f0a7810 */ /* 0x001fcc0007ffe0ff */
[----:B------:R-:W1:Y:S02]  /*1ee0*/  F2I.U64.TRUNC R10, R10 ;  /* 0x0000000a000a7311 */ /* 0x000e64000020d800 */
[----:B-1----:R-:W-:-:S04]  /*1ef0*/  IMAD.WIDE.U32 R18, R10, R6, RZ ;  /* 0x000000060a127225 */ /* 0x002fc800078e00ff */
[C---:B------:R-:W-:Y:S01]  /*1f00*/  IMAD R17, R10.reuse, R7, R19 ;  /* 0x000000070a117224 */ /* 0x040fe200078e0213 */
[----:B------:R-:W-:Y:S02]  /*1f10*/  IADD3 R21, P0, PT, RZ, -R18, RZ ;  /* 0x80000012ff157210 */ /* 0x000fe40007f1e0ff */
[----:B------:R-:W-:Y:S01]  /*1f20*/  MOV R19, R10 ;  /* 0x0000000a00137202 */ /* 0x000fe20000000f00 */
[----:B------:R-:W-:Y:S02]  /*1f30*/  IMAD R17, R11, R6, R17 ;  /* 0x000000060b117224 */ /* 0x000fe400078e0211 */
[----:B------:R-:W-:-:S04]  /*1f40*/  IMAD.HI.U32 R18, R10, R21, RZ ;  /* 0x000000150a127227 */ /* 0x000fc800078e00ff */
[----:B------:R-:W-:-:S04]  /*1f50*/  IMAD.X R17, RZ, RZ, ~R17, P0 ;  /* 0x000000ffff117224 */ /* 0x000fc800000e0e11 */
[----:B------:R-:W-:-:S04]  /*1f60*/  IMAD.WIDE.U32 R18, P0, R10, R17, R18 ;  /* 0x000000110a127225 */ /* 0x000fc80007800012 */
[C---:B------:R-:W-:Y:S02]  /*1f70*/  IMAD R23, R11.reuse, R17, RZ ;  /* 0x000000110b177224 */ /* 0x040fe400078e02ff */
[----:B------:R-:W-:-:S04]  /*1f80*/  IMAD.HI.U32 R18, P1, R11, R21, R18 ;  /* 0x000000150b127227 */ /* 0x000fc80007820012 */
[----:B------:R-:W-:Y:S01]  /*1f90*/  IMAD.HI.U32 R15, R11, R17, RZ ;  /* 0x000000110b0f7227 */ /* 0x000fe200078e00ff */
[----:B------:R-:W-:-:S04]  /*1fa0*/  IADD3 R19, P2, PT, R23, R18, RZ ;  /* 0x0000001217137210 */ /* 0x000fc80007f5e0ff */
[----:B------:R-:W-:Y:S01]  /*1fb0*/  IADD3.X R15, PT, PT, R15, R11, RZ, P0, !PT ;  /* 0x0000000b0f0f7210 */ /* 0x000fe200007fe4ff */
[----:B------:R-:W-:-:S03]  /*1fc0*/  IMAD.WIDE.U32 R10, R19, R6, RZ ;  /* 0x00000006130a7225 */ /* 0x000fc600078e00ff */
[----:B------:R-:W-:Y:S01]  /*1fd0*/  IADD3.X R15, PT, PT, RZ, RZ, R15, P2, P1 ;  /* 0x000000ffff0f7210 */ /* 0x000fe200017e240f */
[----:B------:R-:W-:Y:S01]  /*1fe0*/  IMAD R11, R19, R7, R11 ;  /* 0x00000007130b7224 */ /* 0x000fe200078e020b */
[----:B------:R-:W-:-:S03]  /*1ff0*/  IADD3 R17, P0, PT, RZ, -R10, RZ ;  /* 0x8000000aff117210 */ /* 0x000fc60007f1e0ff */
[----:B------:R-:W-:Y:S02]  /*2000*/  IMAD R11, R15, R6, R11 ;  /* 0x000000060f0b7224 */ /* 0x000fe400078e020b */
[----:B------:R-:W-:-:S04]  /*2010*/  IMAD.HI.U32 R18, R19, R17, RZ ;  /* 0x0000001113127227 */ /* 0x000fc800078e00ff */
[----:B------:R-:W-:Y:S02]  /*2020*/  IMAD.X R10, RZ, RZ, ~R11, P0 ;  /* 0x000000ffff0a7224 */ /* 0x000fe400000e0e0b */
[----:B------:R-:W-:Y:S02]  /*2030*/  HFMA2 R11, -RZ, RZ, 0, 0 ;  /* 0x00000000ff0b7431 */ /* 0x000fe400000001ff */
[----:B------:R-:W-:-:S04]  /*2040*/  IMAD.WIDE.U32 R18, P0, R19, R10, R18 ;  /* 0x0000000a13127225 */ /* 0x000fc80007800012 */
[C---:B------:R-:W-:Y:S02]  /*2050*/  IMAD R20, R15.reuse, R10, RZ ;  /* 0x0000000a0f147224 */ /* 0x040fe400078e02ff */
[----:B------:R-:W-:-:S04]  /*2060*/  IMAD.HI.U32 R17, P1, R15, R17, R18 ;  /* 0x000000110f117227 */ /* 0x000fc80007820012 */
[----:B------:R-:W-:Y:S01]  /*2070*/  IMAD.HI.U32 R10, R15, R10, RZ ;  /* 0x0000000a0f0a7227 */ /* 0x000fe200078e00ff */
[----:B------:R-:W-:-:S04]  /*2080*/  IADD3 R17, P2, PT, R20, R17, RZ ;  /* 0x0000001114117210 */ /* 0x000fc80007f5e0ff */
[----:B------:R-:W-:Y:S01]  /*2090*/  IADD3.X R15, PT, PT, R10, R15, RZ, P0, !PT ;  /* 0x0000000f0a0f7210 */ /* 0x000fe200007fe4ff */
[----:B------:R-:W-:-:S03]  /*20a0*/  IMAD.HI.U32 R10, R17, R14, RZ ;  /* 0x0000000e110a7227 */ /* 0x000fc600078e00ff */
[----:B------:R-:W-:Y:S01]  /*20b0*/  IADD3.X R15, PT, PT, RZ, RZ, R15, P2, P1 ;  /* 0x000000ffff0f7210 */ /* 0x000fe200017e240f */
[----:B------:R-:W-:-:S04]  /*20c0*/  IMAD.WIDE.U32 R10, R17, R9, R10 ;  /* 0x00000009110a7225 */ /* 0x000fc800078e000a */
[C---:B------:R-:W-:Y:S02]  /*20d0*/  IMAD R17, R15.reuse, R9, RZ ;  /* 0x000000090f117224 */ /* 0x040fe400078e02ff */
[----:B------:R-:W-:-:S04]  /*20e0*/  IMAD.HI.U32 R10, P0, R15, R14, R10 ;  /* 0x0000000e0f0a7227 */ /* 0x000fc8000780000a */
[----:B------:R-:W-:Y:S01]  /*20f0*/  IMAD.HI.U32 R15, R15, R9, RZ ;  /* 0x000000090f0f7227 */ /* 0x000fe200078e00ff */
[----:B------:R-:W-:-:S03]  /*2100*/  IADD3 R17, P1, PT, R17, R10, RZ ;  /* 0x0000000a11117210 */ /* 0x000fc60007f3e0ff */
[----:B------:R-:W-:Y:S02]  /*2110*/  IMAD.X R15, RZ, RZ, R15, P0 ;  /* 0x000000ffff0f7224 */ /* 0x000fe400000e060f */
[----:B------:R-:W-:-:S03]  /*2120*/  IMAD.WIDE.U32 R10, R17, R6, RZ ;  /* 0x00000006110a7225 */ /* 0x000fc600078e00ff */
[----:B------:R-:W-:Y:S01]  /*2130*/  IADD3.X R15, PT, PT, RZ, R15, RZ, P1, !PT ;  /* 0x0000000fff0f7210 */ /* 0x000fe20000ffe4ff */
[----:B------:R-:W-:Y:S01]  /*2140*/  IMAD R17, R17, R7, R11 ;  /* 0x0000000711117224 */ /* 0x000fe200078e020b */
[----:B------:R-:W-:-:S03]  /*2150*/  IADD3 R19, P1, PT, -R10, R14, RZ ;  /* 0x0000000e0a137210 */ /* 0x000fc60007f3e1ff */
[-C--:B------:R-:W-:Y:S01]  /*2160*/  IMAD R10, R15, R6.reuse, R17 ;  /* 0x000000060f0a7224 */ /* 0x080fe200078e0211 */
[CC--:B------:R-:W-:Y:S02]  /*2170*/  ISETP.GE.U32.AND P0, PT, R19.reuse, R6.reuse, PT ;  /* 0x000000061300720c */ /* 0x0c0fe40003f06070 */
[----:B------:R-:W-:Y:S02]  /*2180*/  MOV R17, 0x0 ;  /* 0x0000000000117802 */ /* 0x000fe40000000f00 */
[----:B------:R-:W-:Y:S02]  /*2190*/  IADD3.X R10, PT, PT, ~R10, R9, RZ, P1, !PT ;  /* 0x000000090a0a7210 */ /* 0x000fe40000ffe5ff */
[----:B------:R-:W-:Y:S02]  /*21a0*/  IADD3 R11, P1, PT, R19, -R6, RZ ;  /* 0x80000006130b7210 */ /* 0x000fe40007f3e0ff */
[----:B------:R-:W-:-:S03]  /*21b0*/  ISETP.GE.U32.AND.EX P0, PT, R10, R7, PT, P0 ;  /* 0x000000070a00720c */ /* 0x000fc60003f06100 */
[----:B------:R-:W-:Y:S01]  /*21c0*/  IMAD.X R14, R10, 0x1, ~R7, P1 ;  /* 0x000000010a0e7824 */ /* 0x000fe200008e0e07 */
[----:B------:R-:W-:Y:S02]  /*21d0*/  SEL R11, R11, R19, P0 ;  /* 0x000000130b0b7207 */ /* 0x000fe40000000000 */
[----:B------:R-:W-:Y:S02]  /*21e0*/  ISETP.NE.U32.AND P1, PT, R6, RZ, PT ;  /* 0x000000ff0600720c */ /* 0x000fe40003f25070 */
[----:B------:R-:W-:Y:S02]  /*21f0*/  SEL R14, R14, R10, P0 ;  /* 0x0000000a0e0e7207 */ /* 0x000fe40000000000 */
[CC--:B------:R-:W-:Y:S02]  /*2200*/  ISETP.GE.U32.AND P0, PT, R11.reuse, R6.reuse, PT ;  /* 0x000000060b00720c */ /* 0x0c0fe40003f06070 */
[----:B------:R-:W-:Y:S02]  /*2210*/  IADD3 R9, P2, PT, R11, -R6, RZ ;  /* 0x800000060b097210 */ /* 0x000fe40007f5e0ff */
[----:B------:R-:W-:-:S02]  /*2220*/  ISETP.GE.U32.AND.EX P0, PT, R14, R7, PT, P0 ;  /* 0x000000070e00720c */ /* 0x000fc40003f06100 */
[----:B------:R-:W-:Y:S02]  /*2230*/  IADD3.X R10, PT, PT, R14, ~R7, RZ, P2, !PT ;  /* 0x800000070e0a7210 */ /* 0x000fe400017fe4ff */
[----:B------:R-:W-:Y:S02]  /*2240*/  ISETP.NE.AND.EX P1, PT, R7, RZ, PT, P1 ;  /* 0x000000ff0700720c */ /* 0x000fe40003f25310 */
[----:B------:R-:W-:Y:S02]  /*2250*/  SEL R6, R9, R11, P0 ;  /* 0x0000000b09067207 */ /* 0x000fe40000000000 */
[----:B------:R-:W-:Y:S02]  /*2260*/  SEL R7, R10, R14, P0 ;  /* 0x0000000e0a077207 */ /* 0x000fe40000000000 */
[----:B------:R-:W-:Y:S02]  /*2270*/  SEL R6, R6, 0xffffffff, P1 ;  /* 0xffffffff06067807 */ /* 0x000fe40000800000 */
[----:B------:R-:W-:Y:S01]  /*2280*/  SEL R7, R7, 0xffffffff, P1 ;  /* 0xffffffff07077807 */ /* 0x000fe20000800000 */
[----:B------:R-:W-:Y:S06]  /*2290*/  RET.REL.NODEC R16 `(sum_transposed_filters) ;  /* 0xffffffdc10587950 */ /* 0x000fec0003c3ffff */
.L_x_14:
[----:B------:R-:W-:-:S00]  /*22a0*/  BRA `(.L_x_14) ;  /* 0xfffffffc00fc7947 */ /* 0x000fc0000383ffff */
[----:B------:R-:W-:-:S00]  /*22b0*/  NOP ;  /* 0x0000000000007918 */ /* 0x000fc00000000000 */
        /* <DEDUP_REMOVED lines=12> */
.L_x_67:


//--------------------- .text.transpose_and_broadcast_filters --------------------------
	.section	.text.transpose_and_broadcast_filters,"ax",@progbits
	.align	128
        .global         transpose_and_broadcast_filters
        .type           transpose_and_broadcast_filters,@function
        .size           transpose_and_broadcast_filters,(.L_x_69 - transpose_and_broadcast_filters)
        .other          transpose_and_broadcast_filters,@"STO_CUDA_ENTRY STV_DEFAULT"
transpose_and_broadcast_filters:
.text.transpose_and_broadcast_filters:
[----:B------:R-:W-:Y:S01]  /*0000*/  LDC R1, c[0x0][0x37c] ;  /* 0x0000df00ff017b82 */ /* 0x000fe20000000800 */
[----:B------:R-:W0:Y:S01]  /*0010*/  LDCU.128 UR8, c[0x0][0x3a0] ;  /* 0x00007400ff0877ac */ /* 0x000e220008000c00 */
[----:B------:R-:W1:Y:S06]  /*0020*/  S2R R5, SR_TID.X ;  /* 0x0000000000057919 */ /* 0x000e6c0000002100 */
[----:B------:R-:W1:Y:S01]  /*0030*/  LDC R4, c[0x0][0x360] ;  /* 0x0000d800ff047b82 */ /* 0x000e620000000800 */
[----:B------:R-:W2:Y:S01]  /*0040*/  LDCU.64 UR12, c[0x0][0x390] ;  /* 0x00007200ff0c77ac */ /* 0x000ea20008000a00 */
[----:B0-----:R-:W-:-:S02]  /*0050*/  UIMAD UR6, UR9, UR10, URZ ;  /* 0x0000000a090672a4 */ /* 0x001fc4000f8e02ff */
[----:B------:R-:W-:Y:S02]  /*0060*/  UIMAD.WIDE.U32 UR4, UR8, UR10, URZ ;  /* 0x0000000a080472a5 */ /* 0x000fe4000f8e00ff */
[----:B------:R-:W-:Y:S02]  /*0070*/  UIMAD UR6, UR8, UR11, UR6 ;  /* 0x0000000b080672a4 */ /* 0x000fe4000f8e0206 */
[----:B------:R-:W1:Y:S02]  /*0080*/  S2UR UR8, SR_CTAID.X ;  /* 0x00000000000879c3 */ /* 0x000e640000002500 */
[----:B------:R-:W-:Y:S02]  /*0090*/  UIADD3 UR5, UPT, UPT, UR5, UR6, URZ ;  /* 0x0000000605057290 */ /* 0x000fe4000fffe0ff */
[----:B--2---:R-:W-:Y:S02]  /*00a0*/  UIMAD.WIDE.U32 UR6, UR4, UR12, URZ ;  /* 0x0000000c040672a5 */ /* 0x004fe4000f8e00ff */
[----:B------:R-:W-:-:S02]  /*00b0*/  UIMAD UR5, UR5, UR12, URZ ;  /* 0x0000000c050572a4 */ /* 0x000fc4000f8e02ff */
[----:B------:R-:W-:Y:S02]  /*00c0*/  UIMAD.WIDE.U32 UR10, UR6, UR12, URZ ;  /* 0x0000000c060a72a5 */ /* 0x000fe4000f8e00ff */
[----:B------:R-:W-:-:S04]  /*00d0*/  UIMAD UR4, UR4, UR13, UR5 ;  /* 0x0000000d040472a4 */ /* 0x000fc8000f8e0205 */
[----:B------:R-:W-:-:S04]  /*00e0*/  UIADD3 UR4, UPT, UPT, UR7, UR4, URZ ;  /* 0x0000000407047290 */ /* 0x000fc8000fffe0ff */
[----:B------:R-:W-:-:S04]  /*00f0*/  UIMAD UR4, UR4, UR12, URZ ;  /* 0x0000000c040472a4 */ /* 0x000fc8000f8e02ff */
[----:B------:R-:W-:Y:S01]  /*0100*/  UIMAD UR6, UR6, UR13, UR4 ;  /* 0x0000000d060672a4 */ /* 0x000fe2000f8e0204 */
[----:B-1----:R-:W-:-:S03]  /*0110*/  IMAD R4, R4, UR8, R5 ;  /* 0x0000000804047c24 */ /* 0x002fc6000f8e0205 */
[----:B------:R-:W-:Y:S02]  /*0120*/  UIADD3 UR6, UPT, UPT, UR11, UR6, URZ ;  /* 0x000000060b067290 */ /* 0x000fe4000fffe0ff */
[----:B------:R-:W-:-:S04]  /*0130*/  ISETP.LT.U32.AND P0, PT, R4, UR10, PT ;  /* 0x0000000a04007c0c */ /* 0x000fc8000bf01070 */
[----:B------:R-:W-:-:S05]  /*0140*/  IMAD.U32 R0, RZ, RZ, UR6 ;  /* 0x00000006ff007e24 */ /* 0x000fca000f8e00ff */
[----:B------:R-:W-:-:S13]  /*0150*/  ISETP.GT.U32.AND.EX P0, PT, R0, RZ, PT, P0 ;  /* 0x000000ff0000720c */ /* 0x000fda0003f04100 */
[----:B------:R-:W-:Y:S05]  /*0160*/  @!P0 EXIT ;  /* 0x000000000000894d */ /* 0x000fea0003800000 */
[----:B------:R-:W-:-:S09]  /*0170*/  UISETP.NE.AND.EX UP0, UPT, UR13, URZ, UPT, !UPT ;  /* 0x000000ff0d00728c */ /* 0x000fd2000bf053f0 */
[----:B------:R-:W-:Y:S05]  /*0180*/  BRA.U UP0, `(.L_x_15) ;  /* 0x00000001005c7547 */ /* 0x000fea000b800000 */
[----:B------:R-:W0:Y:S01]  /*0190*/  I2F.U32.RP R0, UR12 ;  /* 0x0000000c00007d06 */ /* 0x000e220008209000 */
[----:B------:R-:W-:Y:S01]  /*01a0*/  ISETP.NE.U32.AND P2, PT, RZ, UR12, PT ;  /* 0x0000000cff007c0c */ /* 0x000fe2000bf45070 */
[----:B------:R-:W-:-:S06]  /*01b0*/  IMAD.MOV.U32 R9, RZ, RZ, RZ ;  /* 0x000000ffff097224 */ /* 0x000fcc00078e00ff */
[----:B0-----:R-:W0:Y:S02]  /*01c0*/  MUFU.RCP R0, R0 ;  /* 0x0000000000007308 */ /* 0x001e240000001000 */
[----:B0-----:R-:W-:-:S06]  /*01d0*/  VIADD R2, R0, 0xffffffe ;  /* 0x0ffffffe00027836 */ /* 0x001fcc0000000000 */
[----:B------:R0:W1:Y:S02]  /*01e0*/  F2I.FTZ.U32.TRUNC.NTZ R3, R2 ;  /* 0x0000000200037305 */ /* 0x000064000021f000 */
[----:B0-----:R-:W-:Y:S01]  /*01f0*/  IMAD.MOV.U32 R2, RZ, RZ, RZ ;  /* 0x000000ffff027224 */ /* 0x001fe200078e00ff */
[----:B-1----:R-:W-:-:S05]  /*0200*/  IADD3 R7, PT, PT, RZ, -R3, RZ ;  /* 0x80000003ff077210 */ /* 0x002fca0007ffe0ff */
[----:B------:R-:W-:-:S04]  /*0210*/  IMAD R7, R7, UR12, RZ ;  /* 0x0000000c07077c24 */ /* 0x000fc8000f8e02ff */
[----:B------:R-:W-:-:S04]  /*0220*/  IMAD.HI.U32 R3, R3, R7, R2 ;  /* 0x0000000703037227 */ /* 0x000fc800078e0002 */
[----:B------:R-:W-:Y:S02]  /*0230*/  IMAD.MOV.U32 R7, RZ, RZ, RZ ;  /* 0x000000ffff077224 */ /* 0x000fe400078e00ff */
[----:B------:R-:W-:-:S04]  /*0240*/  IMAD.HI.U32 R8, R3, R4, RZ ;  /* 0x0000000403087227 */ /* 0x000fc800078e00ff */
[----:B------:R-:W-:-:S04]  /*0250*/  IMAD.MOV R3, RZ, RZ, -R8 ;  /* 0x000000ffff037224 */ /* 0x000fc800078e0a08 */
[----:B------:R-:W-:-:S05]  /*0260*/  IMAD R3, R3, UR12, R4 ;  /* 0x0000000c03037c24 */ /* 0x000fca000f8e0204 */
[----:B------:R-:W-:-:S13]  /*0270*/  ISETP.GE.U32.AND P0, PT, R3, UR12, PT ;  /* 0x0000000c03007c0c */ /* 0x000fda000bf06070 */
[----:B------:R-:W-:Y:S01]  /*0280*/  @P0 IADD3 R3, PT, PT, R3, -UR12, RZ ;  /* 0x8000000c03030c10 */ /* 0x000fe2000fffe0ff */
[----:B------:R-:W-:-:S03]  /*0290*/  @P0 VIADD R8, R8, 0x1 ;  /* 0x0000000108080836 */ /* 0x000fc60000000000 */
[----:B------:R-:W-:-:S13]  /*02a0*/  ISETP.GE.U32.AND P1, PT, R3, UR12, PT ;  /* 0x0000000c03007c0c */ /* 0x000fda000bf26070 */
[----:B------:R-:W-:Y:S01]  /*02b0*/  @P1 VIADD R8, R8, 0x1 ;  /* 0x0000000108081836 */ /* 0x000fe20000000000 */
[----:B------:R-:W-:-:S04]  /*02c0*/  @!P2 LOP3.LUT R8, RZ, UR12, RZ, 0x33, !PT ;  /* 0x0000000cff08ac12 */ /* 0x000fc8000f8e33ff */
[----:B------:R-:W-:-:S05]  /*02d0*/  IADD3 R3, PT, PT, -R8, RZ, RZ ;  /* 0x000000ff08037210 */ /* 0x000fca0007ffe1ff */
[----:B------:R-:W-:Y:S01]  /*02e0*/  IMAD R6, R3, UR12, R4 ;  /* 0x0000000c03067c24 */ /* 0x000fe2000f8e0204 */
[----:B------:R-:W-:Y:S06]  /*02f0*/  BRA `(.L_x_16) ;  /* 0x00000000003c7947 */ /* 0x000fec0003800000 */
.L_x_15:
[----:B------:R-:W-:Y:S01]  /*0300*/  MOV R12, R4 ;  /* 0x00000004000c7202 */ /* 0x000fe20000000f00 */
[----:B------:R-:W-:Y:S01]  /*0310*/  IMAD.MOV.U32 R13, RZ, RZ, RZ ;  /* 0x000000ffff0d7224 */ /* 0x000fe200078e00ff */
[----:B------:R-:W-:Y:S01]  /*0320*/  MOV R0, 0x350 ;  /* 0x0000035000007802 */ /* 0x000fe20000000f00 */
[----:B------:R-:W0:Y:S06]  /*0330*/  LDCU.64 UR4, c[0x0][0x390] ;  /* 0x00007200ff0477ac */ /* 0x000e2c0008000a00 */
[----:B0-----:R-:W-:Y:S05]  /*0340*/  CALL.REL.NOINC `($__internal_2_$__cuda_sm20_div_u64) ;  /* 0x0000001000347944 */ /* 0x001fea0003c00000 */
[----:B------:R-:W0:Y:S01]  /*0350*/  LDCU.64 UR12, c[0x0][0x390] ;  /* 0x00007200ff0c77ac */ /* 0x000e220008000a00 */
[----:B------:R-:W-:Y:S01]  /*0360*/  IADD3 R3, P0, PT, RZ, -R11, RZ ;  /* 0x8000000bff037210 */ /* 0x000fe20007f1e0ff */
[----:B------:R-:W-:Y:S02]  /*0370*/  HFMA2 R5, -RZ, RZ, 0, 0 ;  /* 0x00000000ff057431 */ /* 0x000fe400000001ff */
[----:B------:R-:W-:Y:S01]  /*0380*/  IMAD.MOV.U32 R8, RZ, RZ, R11 ;  /* 0x000000ffff087224 */ /* 0x000fe200078e000b */
[----:B------:R-:W-:Y:S01]  /*0390*/  MOV R9, R14 ;  /* 0x0000000e00097202 */ /* 0x000fe20000000f00 */
[----:B------:R-:W-:-:S04]  /*03a0*/  IMAD.X R0, RZ, RZ, ~R14, P0 ;  /* 0x000000ffff007224 */ /* 0x000fc800000e0e0e */
[----:B0-----:R-:W-:Y:S02]  /*03b0*/  IMAD R0, R0, UR12, RZ ;  /* 0x0000000c00007c24 */ /* 0x001fe4000f8e02ff */
[----:B------:R-:W-:-:S04]  /*03c0*/  IMAD.WIDE.U32 R6, R3, UR12, R4 ;  /* 0x0000000c03067c25 */ /* 0x000fc8000f8e0004 */
[----:B------:R-:W-:-:S04]  /*03d0*/  IMAD R3, R3, UR13, R0 ;  /* 0x0000000d03037c24 */ /* 0x000fc8000f8e0200 */
[----:B------:R-:W-:-:S07]  /*03e0*/  IMAD.IADD R7, R7, 0x1, R3 ;  /* 0x0000000107077824 */ /* 0x000fce00078e0203 */
.L_x_16:
[----:B------:R-:W-:-:S09]  /*03f0*/  UISETP.NE.AND.EX UP0, UPT, UR13, URZ, UPT, !UPT ;  /* 0x000000ff0d00728c */ /* 0x000fd2000bf053f0 */
[----:B------:R-:W-:Y:S05]  /*0400*/  BRA.U UP0, `(.L_x_17) ;  /* 0x00000001005c7547 */ /* 0x000fea000b800000 */
[----:B------:R-:W0:Y:S01]  /*0410*/  I2F.U32.RP R9, UR12 ;  /* 0x0000000c00097d06 */ /* 0x000e220008209000 */
[----:B------:R-:W-:Y:S01]  /*0420*/  HFMA2 R2, -RZ, RZ, 0, 0 ;  /* 0x00000000ff027431 */ /* 0x000fe200000001ff */
[----:B------:R-:W-:-:S06]  /*0430*/  ISETP.NE.U32.AND P2, PT, RZ, UR12, PT ;  /* 0x0000000cff007c0c */ /* 0x000fcc000bf45070 */
[----:B0-----:R-:W0:Y:S02]  /*0440*/  MUFU.RCP R9, R9 ;  /* 0x0000000900097308 */ /* 0x001e240000001000 */
[----:B0-----:R-:W-:Y:S01]  /*0450*/  VIADD R10, R9, 0xffffffe ;  /* 0x0ffffffe090a7836 */ /* 0x001fe20000000000 */
[----:B------:R-:W-:-:S05]  /*0460*/  MOV R9, RZ ;  /* 0x000000ff00097202 */ /* 0x000fca0000000f00 */
[----:B------:R-:W0:Y:S02]  /*0470*/  F2I.FTZ.U32.TRUNC.NTZ R3, R10 ;  /* 0x0000000a00037305 */ /* 0x000e24000021f000 */
[----:B0-----:R-:W-:-:S04]  /*0480*/  IMAD.MOV R11, RZ, RZ, -R3 ;  /* 0x000000ffff0b7224 */ /* 0x001fc800078e0a03 */
[----:B------:R-:W-:-:S04]  /*0490*/  IMAD R11, R11, UR12, RZ ;  /* 0x0000000c0b0b7c24 */ /* 0x000fc8000f8e02ff */
[----:B------:R-:W-:-:S06]  /*04a0*/  IMAD.HI.U32 R11, R3, R11, R2 ;  /* 0x0000000b030b7227 */ /* 0x000fcc00078e0002 */
[----:B------:R-:W-:-:S04]  /*04b0*/  IMAD.HI.U32 R2, R11, R8, RZ ;  /* 0x000000080b027227 */ /* 0x000fc800078e00ff */
[----:B------:R-:W-:-:S04]  /*04c0*/  IMAD.MOV R3, RZ, RZ, -R2 ;  /* 0x000000ffff037224 */ /* 0x000fc800078e0a02 */
[----:B------:R-:W-:-:S05]  /*04d0*/  IMAD R0, R3, UR12, R8 ;  /* 0x0000000c03007c24 */ /* 0x000fca000f8e0208 */
[----:B------:R-:W-:-:S13]  /*04e0*/  ISETP.GE.U32.AND P0, PT, R0, UR12, PT ;  /* 0x0000000c00007c0c */ /* 0x000fda000bf06070 */
[----:B------:R-:W-:Y:S01]  /*04f0*/  @P0 VIADD R0, R0, -UR12 ;  /* 0x8000000c00000c36 */ /* 0x000fe20008000000 */
[----:B------:R-:W-:-:S04]  /*0500*/  @P0 IADD3 R2, PT, PT, R2, 0x1, RZ ;  /* 0x0000000102020810 */ /* 0x000fc80007ffe0ff */
[----:B------:R-:W-:-:S13]  /*0510*/  ISETP.GE.U32.AND P1, PT, R0, UR12, PT ;  /* 0x0000000c00007c0c */ /* 0x000fda000bf26070 */
[----:B------:R-:W-:Y:S01]  /*0520*/  @P1 VIADD R2, R2, 0x1 ;  /* 0x0000000102021836 */ /* 0x000fe20000000000 */
[----:B------:R-:W-:-:S05]  /*0530*/  @!P2 LOP3.LUT R2, RZ, UR12, RZ, 0x33, !PT ;  /* 0x0000000cff02ac12 */ /* 0x000fca000f8e33ff */
[----:B------:R-:W-:-:S04]  /*0540*/  IMAD.MOV R3, RZ, RZ, -R2 ;  /* 0x000000ffff037224 */ /* 0x000fc800078e0a02 */
[----:B------:R-:W-:Y:S02]  /*0550*/  IMAD R8, R3, UR12, R8 ;  /* 0x0000000c03087c24 */ /* 0x000fe4000f8e0208 */
[----:B------:R-:W-:Y:S01]  /*0560*/  IMAD.MOV.U32 R3, RZ, RZ, RZ ;  /* 0x000000ffff037224 */ /* 0x000fe200078e00ff */
[----:B------:R-:W-:Y:S06]  /*0570*/  BRA `(.L_x_18) ;  /* 0x0000000000387947 */ /* 0x000fec0003800000 */
.L_x_17:
[----:B------:R-:W-:Y:S01]  /*0580*/  IMAD.MOV.U32 R12, RZ, RZ, R8 ;  /* 0x000000ffff0c7224 */ /* 0x000fe200078e0008 */
[----:B------:R-:W-:Y:S01]  /*0590*/  MOV R13, R9 ;  /* 0x00000009000d7202 */ /* 0x000fe20000000f00 */
[----:B------:R-:W0:Y:S01]  /*05a0*/  LDCU.64 UR4, c[0x0][0x390] ;  /* 0x00007200ff0477ac */ /* 0x000e220008000a00 */
[----:B------:R-:W-:-:S07]  /*05b0*/  MOV R0, 0x5d0 ;  /* 0x000005d000007802 */ /* 0x000fce0000000f00 */
[----:B0-----:R-:W-:Y:S05]  /*05c0*/  CALL.REL.NOINC `($__internal_2_$__cuda_sm20_div_u64) ;  /* 0x0000000c00947944 */ /* 0x001fea0003c00000 */
[----:B------:R-:W0:Y:S01]  /*05d0*/  LDCU.64 UR4, c[0x0][0x390] ;  /* 0x00007200ff0477ac */ /* 0x000e220008000a00 */
[-C--:B------:R-:W-:Y:S02]  /*05e0*/  IADD3 R3, P0, PT, RZ, -R11.reuse, RZ ;  /* 0x8000000bff037210 */ /* 0x080fe40007f1e0ff */
[----:B------:R-:W-:-:S03]  /*05f0*/  MOV R2, R11 ;  /* 0x0000000b00027202 */ /* 0x000fc60000000f00 */
[----:B------:R-:W-:-:S04]  /*0600*/  IMAD.X R0, RZ, RZ, ~R14, P0 ;  /* 0x000000ffff007224 */ /* 0x000fc800000e0e0e */
[----:B0-----:R-:W-:Y:S02]  /*0610*/  IMAD R0, R0, UR4, RZ ;  /* 0x0000000400007c24 */ /* 0x001fe4000f8e02ff */
[----:B------:R-:W-:-:S04]  /*0620*/  IMAD.WIDE.U32 R8, R3, UR4, R8 ;  /* 0x0000000403087c25 */ /* 0x000fc8000f8e0008 */
[----:B------:R-:W-:-:S04]  /*0630*/  IMAD R3, R3, UR5, R0 ;  /* 0x0000000503037c24 */ /* 0x000fc8000f8e0200 */
[----:B------:R-:W-:Y:S02]  /*0640*/  IMAD.IADD R9, R3, 0x1, R9 ;  /* 0x0000000103097824 */ /* 0x000fe400078e0209 */
[----:B------:R-:W-:-:S07]  /*0650*/  IMAD.MOV.U32 R3, RZ, RZ, R14 ;  /* 0x000000ffff037224 */ /* 0x000fce00078e000e */
.L_x_18:
[----:B------:R-:W0:Y:S02]  /*0660*/  LDCU UR4, c[0x0][0x3a4] ;  /* 0x00007480ff0477ac */ /* 0x000e240008000800 */
[----:B0-----:R-:W-:-:S09]  /*0670*/  UISETP.NE.U32.AND UP0, UPT, UR4, URZ, UPT ;  /* 0x000000ff0400728c */ /* 0x001fd2000bf05070 */
[----:B------:R-:W-:Y:S05]  /*0680*/  BRA.U UP0, `(.L_x_19) ;  /* 0x0000000100607547 */ /* 0x000fea000b800000 */
[----:B------:R-:W0:Y:S02]  /*0690*/  LDCU UR4, c[0x0][0x3a0] ;  /* 0x00007400ff0477ac */ /* 0x000e240008000800 */
[----:B0-----:R-:W0:Y:S01]  /*06a0*/  I2F.U32.RP R0, UR4 ;  /* 0x0000000400007d06 */ /* 0x001e220008209000 */
        /* <DEDUP_REMOVED lines=18> */
[----:B------:R-:W-:Y:S02]  /*07d0*/  IMAD R12, R3, UR4, R2 ;  /* 0x00000004030c7c24 */ /* 0x000fe4000f8e0202 */
[----:B------:R-:W-:Y:S02]  /*07e0*/  IMAD.MOV.U32 R2, RZ, RZ, R11 ;  /* 0x000000ffff027224 */ /* 0x000fe400078e000b */
[----:B------:R-:W-:Y:S01]  /*07f0*/  IMAD.MOV.U32 R3, RZ, RZ, RZ ;  /* 0x000000ffff037224 */ /* 0x000fe200078e00ff */
[----:B------:R-:W-:Y:S06]  /*0800*/  BRA `(.L_x_20) ;  /* 0x0000000000407947 */ /* 0x000fec0003800000 */
.L_x_19:
[----:B------:R-:W-:Y:S01]  /*0810*/  MOV R12, R2 ;  /* 0x00000002000c7202 */ /* 0x000fe20000000f00 */
[----:B------:R-:W-:Y:S01]  /*0820*/  IMAD.MOV.U32 R13, RZ, RZ, R3 ;  /* 0x000000ffff0d7224 */ /* 0x000fe200078e0003 */
[----:B------:R-:W-:Y:S01]  /*0830*/  MOV R0, 0x860 ;  /* 0x0000086000007802 */ /* 0x000fe20000000f00 */
[----:B------:R-:W0:Y:S06]  /*0840*/  LDCU.64 UR4, c[0x0][0x3a0] ;  /* 0x00007400ff0477ac */ /* 0x000e2c0008000a00 */
[----:B0-----:R-:W-:Y:S05]  /*0850*/  CALL.REL.NOINC `($__internal_2_$__cuda_sm20_div_u64) ;  /* 0x0000000800f07944 */ /* 0x001fea0003c00000 */
[----:B------:R-:W0:Y:S01]  /*0860*/  LDCU.64 UR4, c[0x0][0x3a0] ;  /* 0x00007400ff0477ac */ /* 0x000e220008000a00 */
[-C--:B------:R-:W-:Y:S01]  /*0870*/  IADD3 R15, P0, PT, RZ, -R11.reuse, RZ ;  /* 0x8000000bff0f7210 */ /* 0x080fe20007f1e0ff */
[----:B------:R-:W-:Y:S01]  /*0880*/  IMAD.MOV.U32 R13, RZ, RZ, R3 ;  /* 0x000000ffff0d7224 */ /* 0x000fe200078e0003 */
[----:B------:R-:W-:Y:S02]  /*0890*/  MOV R12, R2 ;  /* 0x00000002000c7202 */ /* 0x000fe40000000f00 */
[----:B------:R-:W-:Y:S01]  /*08a0*/  MOV R2, R11 ;  /* 0x0000000b00027202 */ /* 0x000fe20000000f00 */
[----:B------:R-:W-:-:S04]  /*08b0*/  IMAD.X R0, RZ, RZ, ~R14, P0 ;  /* 0x000000ffff007224 */ /* 0x000fc800000e0e0e */
[----:B0-----:R-:W-:Y:S02]  /*08c0*/  IMAD R0, R0, UR4, RZ ;  /* 0x0000000400007c24 */ /* 0x001fe4000f8e02ff */
[----:B------:R-:W-:-:S04]  /*08d0*/  IMAD.WIDE.U32 R12, R15, UR4, R12 ;  /* 0x000000040f0c7c25 */ /* 0x000fc8000f8e000c */
[----:B------:R-:W-:-:S04]  /*08e0*/  IMAD R3, R15, UR5, R0 ;  /* 0x000000050f037c24 */ /* 0x000fc8000f8e0200 */
[----:B------:R-:W-:Y:S02]  /*08f0*/  IMAD.IADD R10, R13, 0x1, R3 ;  /* 0x000000010d0a7824 */ /* 0x000fe400078e0203 */
[----:B------:R-:W-:-:S07]  /*0900*/  IMAD.MOV.U32 R3, RZ, RZ, R14 ;  /* 0x000000ffff037224 */ /* 0x000fce00078e000e */
.L_x_20:
[----:B------:R-:W0:Y:S01]  /*0910*/  LDCU UR7, c[0x0][0x3ac] ;  /* 0x00007580ff0777ac */ /* 0x000e220008000800 */
[----:B------:R-:W1:Y:S01]  /*0920*/  LDCU.64 UR4, c[0x0][0x358] ;  /* 0x00006b00ff0477ac */ /* 0x000e620008000a00 */
[----:B0-----:R-:W-:-:S09]  /*0930*/  UISETP.NE.U32.AND UP0, UPT, UR7, URZ, UPT ;  /* 0x000000ff0700728c */ /* 0x001fd2000bf05070 */
[----:B-1----:R-:W-:Y:S05]  /*0940*/  BRA.U UP0, `(.L_x_21) ;  /* 0x0000000100547547 */ /* 0x002fea000b800000 */
        /* <DEDUP_REMOVED lines=12> */
[----:B------:R-:W-:Y:S02]  /*0a10*/  IMAD R2, R15, UR7, R2 ;  /* 0x000000070f027c24 */ /* 0x000fe4000f8e0202 */
[----:B------:R-:W-:-:S03]  /*0a20*/  HFMA2 R15, -RZ, RZ, 0, 0 ;  /* 0x00000000ff0f7431 */ /* 0x000fc600000001ff */
[----:B------:R-:W-:-:S13]  /*0a30*/  ISETP.GE.U32.AND P0, PT, R2, UR7, PT ;  /* 0x0000000702007c0c */ /* 0x000fda000bf06070 */
[----:B------:R-:W-:-:S04]  /*0a40*/  @P0 IADD3 R2, PT, PT, R2, -UR7, RZ ;  /* 0x8000000702020c10 */ /* 0x000fc8000fffe0ff */
[----:B------:R-:W-:-:S13]  /*0a50*/  ISETP.GE.U32.AND P0, PT, R2, UR7, PT ;  /* 0x0000000702007c0c */ /* 0x000fda000bf06070 */
[----:B------:R-:W-:Y:S01]  /*0a60*/  @P0 VIADD R2, R2, -UR7 ;  /* 0x8000000702020c36 */ /* 0x000fe20008000000 */
[----:B------:R-:W-:-:S05]  /*0a70*/  @!P1 LOP3.LUT R2, RZ, UR7, RZ, 0x33, !PT ;  /* 0x00000007ff029c12 */ /* 0x000fca000f8e33ff */
[----:B------:R-:W-:Y:S01]  /*0a80*/  IMAD.MOV.U32 R14, RZ, RZ, R2 ;  /* 0x000000ffff0e7224 */ /* 0x000fe200078e0002 */
[----:B------:R-:W-:Y:S06]  /*0a90*/  BRA `(.L_x_22) ;  /* 0x0000000000107947 */ /* 0x000fec0003800000 */
.L_x_21:
[----:B------:R-:W-:Y:S01]  /*0aa0*/  IMAD.MOV.U32 R0, RZ, RZ, R2 ;  /* 0x000000ffff007224 */ /* 0x000fe200078e0002 */
[----:B------:R-:W-:Y:S02]  /*0ab0*/  MOV R11, R3 ;  /* 0x00000003000b7202 */ /* 0x000fe40000000f00 */
[----:B------:R-:W-:-:S07]  /*0ac0*/  MOV R16, 0xae0 ;  /* 0x00000ae000107802 */ /* 0x000fce0000000f00 */
[----:B------:R-:W-:Y:S05]  /*0ad0*/  CALL.REL.NOINC `($__internal_3_$__cuda_sm20_rem_u64) ;  /* 0x0000000c00607944 */ /* 0x000fea0003c00000 */
.L_x_22:
[----:B------:R-:W0:Y:S01]  /*0ae0*/  LDC.64 R2, c[0x0][0x398] ;  /* 0x0000e600ff027b82 */ /* 0x000e220000000a00 */
[----:B------:R-:W1:Y:S02]  /*0af0*/  LDCU.64 UR8, c[0x0][0x3d0] ;  /* 0x00007a00ff0877ac */ /* 0x000e640008000a00 */
[----:B-1----:R-:W-:-:S04]  /*0b00*/  LEA R16, P1, R4, UR8, 0x2 ;  /* 0x0000000804107c11 */ /* 0x002fc8000f8210ff */
[----:B------:R-:W-:Y:S02]  /*0b10*/  LEA.HI.X R17, R4, UR9, RZ, 0x2, P1 ;  /* 0x0000000904117c11 */ /* 0x000fe400088f14ff */
[----:B0-----:R-:W-:-:S04]  /*0b20*/  ISETP.NE.U32.AND P0, PT, R2, RZ, PT ;  /* 0x000000ff0200720c */ /* 0x001fc80003f05070 */
[----:B------:R-:W-:-:S13]  /*0b30*/  ISETP.NE.AND.EX P0, PT, R3, RZ, PT, P0 ;  /* 0x000000ff0300720c */ /* 0x000fda0003f05300 */
[----:B------:R-:W-:Y:S05]  /*0b40*/  @!P0 EXIT ;  /* 0x000000000000894d */ /* 0x000fea0003800000 */
[----:B------:R0:W5:Y:S01]  /*0b50*/  LDG.E R0, desc[UR4][R16.64] ;  /* 0x0000000410007981 */ /* 0x000162000c1e1900 */
[----:B------:R-:W1:Y:S01]  /*0b60*/  LDCU.64 UR8, c[0x0][0x3a8] ;  /* 0x00007500ff0877ac */ /* 0x000e620008000a00 */
[----:B------:R-:W-:Y:S01]  /*0b70*/  MOV R5, R15 ;  /* 0x0000000f00057202 */ /* 0x000fe20000000f00 */
[----:B------:R-:W-:Y:S01]  /*0b80*/  IMAD.MOV.U32 R4, RZ, RZ, R14 ;  /* 0x000000ffff047224 */ /* 0x000fe200078e000e */
[C---:B------:R-:W-:Y:S01]  /*0b90*/  ISETP.GE.U32.AND P1, PT, R2.reuse, 0x8, PT ;  /* 0x000000080200780c */ /* 0x040fe20003f26070 */
[----:B------:R-:W2:Y:S01]  /*0ba0*/  LDCU.64 UR12, c[0x0][0x390] ;  /* 0x00007200ff0c77ac */ /* 0x000ea20008000a00 */
[----:B------:R-:W-:Y:S01]  /*0bb0*/  LOP3.LUT R26, R2, 0x7, RZ, 0xc0, !PT ;  /* 0x00000007021a7812 */ /* 0x000fe200078ec0ff */
[----:B------:R-:W-:Y:S01]  /*0bc0*/  HFMA2 R22, -RZ, RZ, 0, 0 ;  /* 0x00000000ff167431 */ /* 0x000fe200000001ff */
[----:B------:R-:W-:Y:S02]  /*0bd0*/  ISETP.GE.U32.AND.EX P1, PT, R3, RZ, PT, P1 ;  /* 0x000000ff0300720c */ /* 0x000fe40003f26110 */
[----:B------:R-:W-:-:S04]  /*0be0*/  ISETP.NE.U32.AND P0, PT, R26, RZ, PT ;  /* 0x000000ff1a00720c */ /* 0x000fc80003f05070 */
[----:B------:R-:W-:Y:S01]  /*0bf0*/  ISETP.NE.AND.EX P0, PT, RZ, RZ, PT, P0 ;  /* 0x000000ffff00720c */ /* 0x000fe20003f05300 */
[----:B-1----:R-:W-:Y:S02]  /*0c00*/  IMAD R11, R10, UR8, RZ ;  /* 0x000000080a0b7c24 */ /* 0x002fe4000f8e02ff */
[----:B------:R-:W-:-:S04]  /*0c10*/  IMAD.WIDE.U32 R4, R12, UR8, R4 ;  /* 0x000000080c047c25 */ /* 0x000fc8000f8e0004 */
[----:B------:R-:W-:Y:S02]  /*0c20*/  IMAD R11, R12, UR9, R11 ;  /* 0x000000090c0b7c24 */ /* 0x000fe4000f8e020b */
[----:B--2---:R-:W-:-:S04]  /*0c30*/  IMAD.WIDE.U32 R8, R4, UR12, R8 ;  /* 0x0000000c04087c25 */ /* 0x004fc8000f8e0008 */
[----:B------:R-:W-:-:S04]  /*0c40*/  IMAD.IADD R5, R5, 0x1, R11 ;  /* 0x0000000105057824 */ /* 0x000fc800078e020b */
[----:B------:R-:W-:-:S04]  /*0c50*/  IMAD R5, R5, UR12, RZ ;  /* 0x0000000c05057c24 */ /* 0x000fc8000f8e02ff */
[----:B------:R-:W-:-:S05]  /*0c60*/  IMAD R5, R4, UR13, R5 ;  /* 0x0000000d04057c24 */ /* 0x000fca000f8e0205 */
[----:B------:R-:W-:-:S05]  /*0c70*/  IADD3 R4, PT, PT, R9, R5, RZ ;  /* 0x0000000509047210 */ /* 0x000fca0007ffe0ff */
[----:B------:R-:W-:Y:S02]  /*0c80*/  IMAD R3, R4, UR12, RZ ;  /* 0x0000000c04037c24 */ /* 0x000fe4000f8e02ff */
[----:B------:R-:W-:-:S04]  /*0c90*/  IMAD.WIDE.U32 R4, R8, UR12, R6 ;  /* 0x0000000c08047c25 */ /* 0x000fc8000f8e0006 */
[----:B------:R-:W-:Y:S02]  /*0ca0*/  IMAD R23, R8, UR13, R3 ;  /* 0x0000000d08177c24 */ /* 0x000fe4000f8e0203 */
[----:B------:R-:W-:Y:S02]  /*0cb0*/  IMAD.MOV.U32 R3, RZ, RZ, RZ ;  /* 0x000000ffff037224 */ /* 0x000fe400078e00ff */
[----:B------:R-:W-:Y:S01]  /*0cc0*/  IMAD.IADD R23, R5, 0x1, R23 ;  /* 0x0000000105177824 */ /* 0x000fe200078e0217 */
[----:B0-----:R-:W-:Y:S06]  /*0cd0*/  @!P1 BRA `(.L_x_23) ;  /* 0x0000000000b49947 */ /* 0x001fec0003800000 */
[----:B------:R-:W0:Y:S01]  /*0ce0*/  LDC R22, c[0x0][0x39c] ;  /* 0x0000e700ff167b82 */ /* 0x000e220000000800 */
[----:B------:R-:W-:Y:S02]  /*0cf0*/  LOP3.LUT R3, R2, 0xfffffff8, RZ, 0xc0, !PT ;  /* 0xfffffff802037812 */ /* 0x000fe400078ec0ff */
[----:B------:R-:W-:Y:S01]  /*0d00*/  CS2R R24, SRZ ;  /* 0x0000000000187805 */ /* 0x000fe2000001ff00 */
[----:B------:R-:W1:Y:S01]  /*0d10*/  LDCU.64 UR12, c[0x0][0x3d8] ;  /* 0x00007b00ff0c77ac */ /* 0x000e620008000a00 */
[----:B------:R-:W-:Y:S01]  /*0d20*/  MOV R28, R3 ;  /* 0x00000003001c7202 */ /* 0x000fe20000000f00 */
[----:B------:R-:W-:Y:S02]  /*0d30*/  USHF.L.U64.HI UR8, UR10, 0x2, UR6 ;  /* 0x000000020a087899 */ /* 0x000fe40008010206 */
[----:B------:R-:W-:Y:S01]  /*0d40*/  USHF.L.U32 UR7, UR10, 0x2, URZ ;  /* 0x000000020a077899 */ /* 0x000fe200080006ff */
[----:B01----:R-:W-:-:S11]  /*0d50*/  IMAD.MOV.U32 R27, RZ, RZ, R22 ;  /* 0x000000ffff1b7224 */ /* 0x003fd600078e0016 */
.L_x_24:
[----:B------:R-:W-:Y:S01]  /*0d60*/  MOV R6, R4 ;  /* 0x0000000400067202 */ /* 0x000fe20000000f00 */
[----:B------:R-:W-:Y:S02]  /*0d70*/  IMAD R8, R24, UR10, RZ ;  /* 0x0000000a18087c24 */ /* 0x000fe4000f8e02ff */
[----:B------:R-:W-:Y:S02]  /*0d80*/  IMAD.MOV.U32 R7, RZ, RZ, R23 ;  /* 0x000000ffff077224 */ /* 0x000fe400078e0017 */
[C---:B------:R-:W-:Y:S02]  /*0d90*/  IMAD R9, R25.reuse, UR6, R8 ;  /* 0x0000000619097c24 */ /* 0x040fe4000f8e0208 */
[C---:B------:R-:W-:Y:S01]  /*0da0*/  IMAD.WIDE.U32 R6, R25.reuse, UR10, R6 ;  /* 0x0000000a19067c25 */ /* 0x040fe2000f8e0006 */
[----:B------:R-:W-:-:S04]  /*0db0*/  IADD3 R25, P2, PT, R25, 0x8, RZ ;  /* 0x0000000819197810 */ /* 0x000fc80007f5e0ff */
[----:B------:R-:W-:Y:S01]  /*0dc0*/  IADD3 R7, PT, PT, R7, R9, RZ ;  /* 0x0000000907077210 */ /* 0x000fe20007ffe0ff */
[----:B------:R-:W-:Y:S01]  /*0dd0*/  IMAD.X R24, RZ, RZ, R24, P2 ;  /* 0x000000ffff187224 */ /* 0x000fe200010e0618 */
[----:B------:R-:W-:-:S04]  /*0de0*/  LEA R14, P1, R6, UR12, 0x2 ;  /* 0x0000000c060e7c11 */ /* 0x000fc8000f8210ff */
[----:B------:R-:W-:Y:S02]  /*0df0*/  LEA.HI.X R15, R6, UR13, R7, 0x2, P1 ;  /* 0x0000000d060f7c11 */ /* 0x000fe400088f1407 */
[----:B------:R-:W-:-:S03]  /*0e00*/  IADD3 R16, P1, PT, R14, UR7, RZ ;  /* 0x000000070e107c10 */ /* 0x000fc6000ff3e0ff */
[----:B-----5:R0:W-:Y:S01]  /*0e10*/  STG.E desc[UR4][R14.64], R0 ;  /* 0x000000000e007986 */ /* 0x0201e2000c101904 */
[----:B------:R-:W-:Y:S02]  /*0e20*/  IADD3.X R17, PT, PT, R15, UR8, RZ, P1, !PT ;  /* 0x000000080f117c10 */ /* 0x000fe40008ffe4ff */
[----:B------:R-:W-:-:S03]  /*0e30*/  IADD3 R12, P1, PT, R16, UR7, RZ ;  /* 0x00000007100c7c10 */ /* 0x000fc6000ff3e0ff */
[----:B------:R0:W-:Y:S01]  /*0e40*/  STG.E desc[UR4][R16.64], R0 ;  /* 0x0000000010007986 */ /* 0x0001e2000c101904 */
        /* <DEDUP_REMOVED lines=16> */
[----:B------:R-:W-:-:S03]  /*0f50*/  IADD3 R28, P1, PT, R28, -0x8, RZ ;  /* 0xfffffff81c1c7810 */ /* 0x000fc60007f3e0ff */
[----:B------:R0:W-:Y:S01]  /*0f60*/  STG.E desc[UR4][R20.64], R0 ;  /* 0x0000000014007986 */ /* 0x0001e2000c101904 */
[----:B------:R-:W-:Y:S02]  /*0f70*/  IADD3.X R27, PT, PT, R27, -0x1, RZ, P1, !PT ;  /* 0xffffffff1b1b7810 */ /* 0x000fe40000ffe4ff */
[----:B------:R-:W-:-:S04]  /*0f80*/  ISETP.NE.U32.AND P1, PT, R28, RZ, PT ;  /* 0x000000ff1c00720c */ /* 0x000fc80003f25070 */
[----:B------:R-:W-:-:S13]  /*0f90*/  ISETP.NE.AND.EX P1, PT, R27, RZ, PT, P1 ;  /* 0x000000ff1b00720c */ /* 0x000fda0003f25310 */
[----:B0-----:R-:W-:Y:S05]  /*0fa0*/  @P1 BRA `(.L_x_24) ;  /* 0xfffffffc006c1947 */ /* 0x001fea000383ffff */
.L_x_23:
[----:B------:R-:W-:Y:S05]  /*0fb0*/  @!P0 EXIT ;  /* 0x000000000000894d */ /* 0x000fea0003800000 */
[----:B------:R-:W-:Y:S02]  /*0fc0*/  ISETP.GE.U32.AND P1, PT, R26, 0x4, PT ;  /* 0x000000041a00780c */ /* 0x000fe40003f26070 */
[----:B------:R-:W-:Y:S02]  /*0fd0*/  LOP3.LUT R20, R2, 0x3, RZ, 0xc0, !PT ;  /* 0x0000000302147812 */ /* 0x000fe400078ec0ff */
[----:B------:R-:W-:Y:S02]  /*0fe0*/  ISETP.GE.U32.AND.EX P1, PT, RZ, RZ, PT, P1 ;  /* 0x000000ffff00720c */ /* 0x000fe40003f26110 */
[----:B------:R-:W-:-:S04]  /*0ff0*/  ISETP.NE.U32.AND P0, PT, R20, RZ, PT ;  /* 0x000000ff1400720c */ /* 0x000fc80003f05070 */
[----:B------:R-:W-:-:S07]  /*1000*/  ISETP.NE.AND.EX P0, PT, RZ, RZ, PT, P0 ;  /* 0x000000ffff00720c */ /* 0x000fce0003f05300 */
[----:B------:R-:W-:Y:S06]  /*1010*/  @!P1 BRA `(.L_x_25) ;  /* 0x0000000000749947 */ /* 0x000fec0003800000 */
[----:B------:R-:W0:Y:S01]  /*1020*/  LDCU.64 UR8, c[0x0][0x3d8] ;  /* 0x00007b00ff0877ac */ /* 0x000e220008000a00 */
[----:B------:R-:W-:Y:S01]  /*1030*/  IMAD R6, R22, UR10, RZ ;  /* 0x0000000a16067c24 */ /* 0x000fe2000f8e02ff */
[----:B------:R-:W-:Y:S01]  /*1040*/  MOV R22, R4 ;  /* 0x0000000400167202 */ /* 0x000fe20000000f00 */
[C---:B------:R-:W-:Y:S01]  /*1050*/  VIADD R21, R3.reuse, 0x1 ;  /* 0x0000000103157836 */ /* 0x040fe20000000000 */
[C---:B------:R-:W-:Y:S01]  /*1060*/  IADD3 R19, PT, PT, R3.reuse, 0x2, RZ ;  /* 0x0000000203137810 */ /* 0x040fe20007ffe0ff */
[C---:B------:R-:W-:Y:S02]  /*1070*/  IMAD R9, R3.reuse, UR6, R6 ;  /* 0x0000000603097c24 */ /* 0x040fe4000f8e0206 */
[----:B------:R-:W-:-:S04]  /*1080*/  IMAD.WIDE.U32 R14, R3, UR10, R22 ;  /* 0x0000000a030e7c25 */ /* 0x000fc8000f8e0016 */
[----:B------:R-:W-:Y:S01]  /*1090*/  VIADD R17, R3, 0x3 ;  /* 0x0000000303117836 */ /* 0x000fe20000000000 */
[----:B------:R-:W-:Y:S01]  /*10a0*/  IADD3 R9, PT, PT, R15, R9, RZ ;  /* 0x000000090f097210 */ /* 0x000fe20007ffe0ff */
[----:B------:R-:W-:Y:S01]  /*10b0*/  IMAD.WIDE.U32 R6, R21, UR10, R22 ;  /* 0x0000000a15067c25 */ /* 0x000fe2000f8e0016 */
[----:B------:R-:W-:-:S03]  /*10c0*/  IADD3 R3, PT, PT, R3, 0x4, RZ ;  /* 0x0000000403037810 */ /* 0x000fc60007ffe0ff */
[----:B------:R-:W-:Y:S01]  /*10d0*/  IMAD.WIDE.U32 R10, R19, UR10, R22 ;  /* 0x0000000a130a7c25 */ /* 0x000fe2000f8e0016 */
[----:B0-----:R-:W-:-:S03]  /*10e0*/  LEA R8, P1, R14, UR8, 0x2 ;  /* 0x000000080e087c11 */ /* 0x001fc6000f8210ff */
[----:B------:R-:W-:Y:S01]  /*10f0*/  IMAD.WIDE.U32 R12, R17, UR10, R22 ;  /* 0x0000000a110c7c25 */ /* 0x000fe2000f8e0016 */
[----:B------:R-:W-:Y:S02]  /*1100*/  LEA.HI.X R9, R14, UR9, R9, 0x2, P1 ;  /* 0x000000090e097c11 */ /* 0x000fe400088f1409 */
[----:B------:R-:W-:Y:S01]  /*1110*/  LEA R14, P1, R6, UR8, 0x2 ;  /* 0x00000008060e7c11 */ /* 0x000fe2000f8210ff */
[----:B------:R-:W-:Y:S01]  /*1120*/  IMAD R15, R21, UR6, R7 ;  /* 0x00000006150f7c24 */ /* 0x000fe2000f8e0207 */
[----:B------:R-:W-:Y:S01]  /*1130*/  LEA R16, P2, R10, UR8, 0x2 ;  /* 0x000000080a107c11 */ /* 0x000fe2000f8410ff */
[----:B------:R-:W-:Y:S01]  /*1140*/  IMAD R11, R19, UR6, R11 ;  /* 0x00000006130b7c24 */ /* 0x000fe2000f8e020b */
[----:B------:R-:W-:Y:S01]  /*1150*/  LEA R18, P3, R12, UR8, 0x2 ;  /* 0x000000080c127c11 */ /* 0x000fe2000f8610ff */
[----:B------:R-:W-:Y:S01]  /*1160*/  IMAD R7, R17, UR6, R13 ;  /* 0x0000000611077c24 */ /* 0x000fe2000f8e020d */
[----:B------:R-:W-:Y:S01]  /*1170*/  LEA.HI.X R15, R6, UR9, R15, 0x2, P1 ;  /* 0x00000009060f7c11 */ /* 0x000fe200088f140f */
[----:B-----5:R0:W-:Y:S01]  /*1180*/  STG.E desc[UR4][R8.64], R0 ;  /* 0x0000000008007986 */ /* 0x0201e2000c101904 */
[----:B------:R-:W-:Y:S01]  /*1190*/  LEA.HI.X R17, R10, UR9, R11, 0x2, P2 ;  /* 0x000000090a117c11 */ /* 0x000fe200090f140b */
[----:B------:R-:W-:Y:S01]  /*11a0*/  IMAD.MOV.U32 R22, RZ, RZ, RZ ;  /* 0x000000ffff167224 */ /* 0x000fe200078e00ff */
[----:B------:R-:W-:Y:S01]  /*11b0*/  LEA.HI.X R19, R12, UR9, R7, 0x2, P3 ;  /* 0x000000090c137c11 */ /* 0x000fe200098f1407 */
[----:B------:R0:W-:Y:S04]  /*11c0*/  STG.E desc[UR4][R14.64], R0 ;  /* 0x000000000e007986 */ /* 0x0001e8000c101904 */
[----:B------:R0:W-:Y:S04]  /*11d0*/  STG.E desc[UR4][R16.64], R0 ;  /* 0x0000000010007986 */ /* 0x0001e8000c101904 */
[----:B------:R0:W-:Y:S02]  /*11e0*/  STG.E desc[UR4][R18.64], R0 ;  /* 0x0000000012007986 */ /* 0x0001e4000c101904 */
.L_x_25:
[----:B------:R-:W-:Y:S05]  /*11f0*/  @!P0 EXIT ;  /* 0x000000000000894d */ /* 0x000fea0003800000 */
[----:B------:R-:W-:Y:S02]  /*1200*/  ISETP.NE.U32.AND P0, PT, R20, 0x1, PT ;  /* 0x000000011400780c */ /* 0x000fe40003f05070 */
[----:B------:R-:W-:Y:S02]  /*1210*/  LOP3.LUT R2, R2, 0x1, RZ, 0xc0, !PT ;  /* 0x0000000102027812 */ /* 0x000fe400078ec0ff */
[----:B------:R-:W-:Y:S02]  /*1220*/  ISETP.NE.AND.EX P0, PT, RZ, RZ, PT, P0 ;  /* 0x000000ffff00720c */ /* 0x000fe40003f05300 */
[----:B------:R-:W-:-:S04]  /*1230*/  ISETP.NE.U32.AND P1, PT, R2, 0x1, PT ;  /* 0x000000010200780c */ /* 0x000fc80003f25070 */
[----:B------:R-:W-:-:S07]  /*1240*/  ISETP.NE.U32.AND.EX P1, PT, RZ, RZ, PT, P1 ;  /* 0x000000ffff00720c */ /* 0x000fce0003f25110 */
[----:B------:R-:W-:Y:S06]  /*1250*/  @!P0 BRA `(.L_x_26) ;  /* 0x0000000000448947 */ /* 0x000fec0003800000 */
[----:B------:R-:W1:Y:S01]  /*1260*/  LDCU.64 UR8, c[0x0][0x3d8] ;  /* 0x00007b00ff0877ac */ /* 0x000e620008000a00 */
[----:B------:R-:W-:Y:S01]  /*1270*/  IMAD R2, R22, UR10, RZ ;  /* 0x0000000a16027c24 */ /* 0x000fe2000f8e02ff */
[----:B------:R-:W-:Y:S01]  /*1280*/  MOV R22, R4 ;  /* 0x0000000400167202 */ /* 0x000fe20000000f00 */
[C---:B------:R-:W-:Y:S02]  /*1290*/  VIADD R13, R3.reuse, 0x1 ;  /* 0x00000001030d7836 */ /* 0x040fe40000000000 */
[C---:B0-----:R-:W-:Y:S02]  /*12a0*/  IMAD R9, R3.reuse, UR6, R2 ;  /* 0x0000000603097c24 */ /* 0x041fe4000f8e0202 */
[----:B------:R-:W-:-:S04]  /*12b0*/  IMAD.WIDE.U32 R6, R3, UR10, R22 ;  /* 0x0000000a03067c25 */ /* 0x000fc8000f8e0016 */
[----:B------:R-:W-:-:S04]  /*12c0*/  IMAD.WIDE.U32 R10, R13, UR10, R22 ;  /* 0x0000000a0d0a7c25 */ /* 0x000fc8000f8e0016 */
[----:B------:R-:W-:Y:S02]  /*12d0*/  HFMA2 R22, -RZ, RZ, 0, 0 ;  /* 0x00000000ff167431 */ /* 0x000fe400000001ff */
[----:B------:R-:W-:Y:S02]  /*12e0*/  IMAD.IADD R9, R7, 0x1, R9 ;  /* 0x0000000107097824 */ /* 0x000fe400078e0209 */
[----:B------:R-:W-:Y:S01]  /*12f0*/  IMAD R13, R13, UR6, R11 ;  /* 0x000000060d0d7c24 */ /* 0x000fe2000f8e020b */
[----:B-1----:R-:W-:Y:S01]  /*1300*/  LEA R8, P0, R6, UR8, 0x2 ;  /* 0x0000000806087c11 */ /* 0x002fe2000f8010ff */
[----:B------:R-:W-:Y:S01]  /*1310*/  VIADD R3, R3, 0x2 ;  /* 0x0000000203037836 */ /* 0x000fe20000000000 */
[----:B------:R-:W-:Y:S02]  /*1320*/  LEA R12, P2, R10, UR8, 0x2 ;  /* 0x000000080a0c7c11 */ /* 0x000fe4000f8410ff */
[----:B------:R-:W-:Y:S02]  /*1330*/  LEA.HI.X R9, R6, UR9, R9, 0x2, P0 ;  /* 0x0000000906097c11 */ /* 0x000fe400080f1409 */
[----:B------:R-:W-:-:S03]  /*1340*/  LEA.HI.X R13, R10, UR9, R13, 0x2, P2 ;  /* 0x000000090a0d7c11 */ /* 0x000fc600090f140d */
[----:B-----5:R1:W-:Y:S04]  /*1350*/  STG.E desc[UR4][R8.64], R0 ;  /* 0x0000000008007986 */ /* 0x0203e8000c101904 */
[----:B------:R1:W-:Y:S02]  /*1360*/  STG.E desc[UR4][R12.64], R0 ;  /* 0x000000000c007986 */ /* 0x0003e4000c101904 */
.L_x_26:
[----:B------:R-:W-:Y:S05]  /*1370*/  @P1 EXIT ;  /* 0x000000000000194d */ /* 0x000fea0003800000 */
[----:B------:R-:W2:Y:S01]  /*1380*/  LDCU.64 UR8, c[0x0][0x3d8] ;  /* 0x00007b00ff0877ac */ /* 0x000ea20008000a00 */
[----:B------:R-:W-:Y:S01]  /*1390*/  IMAD R2, R22, UR10, RZ ;  /* 0x0000000a16027c24 */ /* 0x000fe2000f8e02ff */
[----:B------:R-:W-:-:S05]  /*13a0*/  MOV R22, R4 ;  /* 0x0000000400167202 */ /* 0x000fca0000000f00 */
[----:B------:R-:W-:-:S04]  /*13b0*/  IMAD.WIDE.U32 R4, R3, UR10, R22 ;  /* 0x0000000a03047c25 */ /* 0x000fc8000f8e0016 */
[----:B------:R-:W-:-:S04]  /*13c0*/  IMAD R3, R3, UR6, R2 ;  /* 0x0000000603037c24 */ /* 0x000fc8000f8e0202 */
[----:B------:R-:W-:Y:S01]  /*13d0*/  IMAD.IADD R3, R5, 0x1, R3 ;  /* 0x0000000105037824 */ /* 0x000fe200078e0203 */
[----:B--2---:R-:W-:-:S04]  /*13e0*/  LEA R2, P0, R4, UR8, 0x2 ;  /* 0x0000000804027c11 */ /* 0x004fc8000f8010ff */
[----:B------:R-:W-:-:S05]  /*13f0*/  LEA.HI.X R3, R4, UR9, R3, 0x2, P0 ;  /* 0x0000000904037c11 */ /* 0x000fca00080f1403 */
[----:B-----5:R-:W-:Y:S01]  /*1400*/  STG.E desc[UR4][R2.64], R0 ;  /* 0x0000000002007986 */ /* 0x020fe2000c101904 */
[----:B------:R-:W-:Y:S05]  /*1410*/  EXIT ;  /* 0x000000000000794d */ /* 0x000fea0003800000 */
        .weak           $__internal_2_$__cuda_sm20_div_u64
        .type           $__internal_2_$__cuda_sm20_div_u64,@function
        .size           $__internal_2_$__cuda_sm20_div_u64,($__internal_3_$__cuda_sm20_rem_u64 - $__internal_2_$__cuda_sm20_div_u64)
$__internal_2_$__cuda_sm20_div_u64:
[----:B------:R-:W0:Y:S08]  /*1420*/  I2F.U64.RP R16, UR4 ;  /* 0x0000000400107d12 */ /* 0x000e300008309000 */
[----:B0-----:R-:W0:Y:S02]  /*1430*/  MUFU.RCP R16, R16 ;  /* 0x0000001000107308 */ /* 0x001e240000001000 */
[----:B0-----:R-:W-:-:S06]  /*1440*/  IADD3 R10, PT, PT, R16, 0x1ffffffe, RZ ;  /* 0x1ffffffe100a7810 */ /* 0x001fcc0007ffe0ff */
[----:B------:R-:W0:Y:S02]  /*1450*/  F2I.U64.TRUNC R10, R10 ;  /* 0x0000000a000a7311 */ /* 0x000e24000020d800 */
[----:B0-----:R-:W-:-:S04]  /*1460*/  IMAD.WIDE.U32 R14, R10, UR4, RZ ;  /* 0x000000040a0e7c25 */ /* 0x001fc8000f8e00ff */
[----:B------:R-:W-:Y:S01]  /*1470*/  IMAD R15, R10, UR5, R15 ;  /* 0x000000050a0f7c24 */ /* 0x000fe2000f8e020f */
[----:B------:R-:W-:-:S03]  /*1480*/  IADD3 R17, P0, PT, RZ, -R14, RZ ;  /* 0x8000000eff117210 */ /* 0x000fc60007f1e0ff */
[----:B------:R-:W-:Y:S02]  /*1490*/  IMAD R15, R11, UR4, R15 ;  /* 0x000000040b0f7c24 */ /* 0x000fe4000f8e020f */
[----:B------:R-:W-:-:S04]  /*14a0*/  IMAD.HI.U32 R14, R10, R17, RZ ;  /* 0x000000110a0e7227 */ /* 0x000fc800078e00ff */
[----:B------:R-:W-:Y:S01]  /*14b0*/  IMAD.X R19, RZ, RZ, ~R15, P0 ;  /* 0x000000ffff137224 */ /* 0x000fe200000e0e0f */
        /* <DEDUP_REMOVED lines=17> */
[----:B------:R-:W-:Y:S02]  /*15d0*/  HFMA2 R11, -RZ, RZ, 0, 0 ;  /* 0x00000000ff0b7431 */ /* 0x000fe400000001ff */
[----:B------:R-:W-:Y:S01]  /*15e0*/  IMAD.HI.U32 R10, R17, R10, RZ ;  /* 0x0000000a110a7227 */ /* 0x000fe200078e00ff */
[----:B------:R-:W-:-:S03]  /*15f0*/  IADD3 R15, P2, PT, R16, R15, RZ ;  /* 0x0000000f100f7210 */ /* 0x000fc60007f5e0ff */
[----:B------:R-:W-:Y:S02]  /*1600*/  IMAD.X R17, R10, 0x1, R17, P0 ;  /* 0x000000010a117824 */ /* 0x000fe400000e0611 */
        /* <DEDUP_REMOVED lines=8> */
[----:B------:R-:W-:-:S03]  /*1690*/  IMAD.WIDE.U32 R10, R15, UR4, RZ ;  /* 0x000000040f0a7c25 */ /* 0x000fc6000f8e00ff */
[----:B------:R-:W-:Y:S01]  /*16a0*/  IADD3.X R14, PT, PT, RZ, R14, RZ, P1, !PT ;  /* 0x0000000eff0e7210 */ /* 0x000fe20000ffe4ff */
[----:B------:R-:W-:Y:S01]  /*16b0*/  IMAD R11, R15, UR5, R11 ;  /* 0x000000050f0b7c24 */ /* 0x000fe2000f8e020b */
[----:B------:R-:W-:-:S03]  /*16c0*/  IADD3 R16, P1, PT, -R10, R12, RZ ;  /* 0x0000000c0a107210 */ /* 0x000fc60007f3e1ff */
[----:B------:R-:W-:Y:S01]  /*16d0*/  IMAD R10, R14, UR4, R11 ;  /* 0x000000040e0a7c24 */ /* 0x000fe2000f8e020b */
[----:B------:R-:W-:-:S03]  /*16e0*/  ISETP.GE.U32.AND P0, PT, R16, UR4, PT ;  /* 0x0000000410007c0c */ /* 0x000fc6000bf06070 */
[----:B------:R-:W-:Y:S01]  /*16f0*/  IMAD.X R17, R13, 0x1, ~R10, P1 ;  /* 0x000000010d117824 */ /* 0x000fe200008e0e0a */
[----:B------:R-:W-:Y:S02]  /*1700*/  IADD3 R11, P1, PT, R16, -UR4, RZ ;  /* 0x80000004100b7c10 */ /* 0x000fe4000ff3e0ff */
[----:B------:R-:W-:Y:S02]  /*1710*/  IADD3 R10, P2, PT, R15, 0x1, RZ ;  /* 0x000000010f0a7810 */ /* 0x000fe40007f5e0ff */
[C---:B------:R-:W-:Y:S02]  /*1720*/  ISETP.GE.U32.AND.EX P0, PT, R17.reuse, UR5, PT, P0 ;  /* 0x0000000511007c0c */ /* 0x040fe4000bf06100 */
[----:B------:R-:W-:Y:S02]  /*1730*/  IADD3.X R12, PT, PT, R17, ~UR5, RZ, P1, !PT ;  /* 0x80000005110c7c10 */ /* 0x000fe40008ffe4ff */
[----:B------:R-:W-:Y:S02]  /*1740*/  IADD3.X R13, PT, PT, RZ, R14, RZ, P2, !PT ;  /* 0x0000000eff0d7210 */ /* 0x000fe400017fe4ff */
[----:B------:R-:W-:-:S02]  /*1750*/  SEL R11, R11, R16, P0 ;  /* 0x000000100b0b7207 */ /* 0x000fc40000000000 */
[----:B------:R-:W-:Y:S02]  /*1760*/  SEL R10, R10, R15, P0 ;  /* 0x0000000f0a0a7207 */ /* 0x000fe40000000000 */
[----:B------:R-:W-:Y:S02]  /*1770*/  SEL R12, R12, R17, P0 ;  /* 0x000000110c0c7207 */ /* 0x000fe40000000000 */
[----:B------:R-:W-:Y:S02]  /*1780*/  SEL R13, R13, R14, P0 ;  /* 0x0000000e0d0d7207 */ /* 0x000fe40000000000 */
[----:B------:R-:W-:Y:S02]  /*1790*/  ISETP.GE.U32.AND P0, PT, R11, UR4, PT ;  /* 0x000000040b007c0c */ /* 0x000fe4000bf06070 */
[----:B------:R-:W-:Y:S02]  /*17a0*/  IADD3 R11, P2, PT, R10, 0x1, RZ ;  /* 0x000000010a0b7810 */ /* 0x000fe40007f5e0ff */
[----:B------:R-:W-:-:S02]  /*17b0*/  ISETP.GE.U32.AND.EX P0, PT, R12, UR5, PT, P0 ;  /* 0x000000050c007c0c */ /* 0x000fc4000bf06100 */
[----:B------:R-:W-:Y:S01]  /*17c0*/  ISETP.NE.U32.AND P1, PT, RZ, UR4, PT ;  /* 0x00000004ff007c0c */ /* 0x000fe2000bf25070 */
[----:B------:R-:W-:Y:S01]  /*17d0*/  IMAD.X R14, RZ, RZ, R13, P2 ;  /* 0x000000ffff0e7224 */ /* 0x000fe200010e060d */
[----:B------:R-:W-:Y:S02]  /*17e0*/  MOV R12, R0 ;  /* 0x00000000000c7202 */ /* 0x000fe40000000f00 */
[----:B------:R-:W-:Y:S02]  /*17f0*/  ISETP.NE.AND.EX P1, PT, RZ, UR5, PT, P1 ;  /* 0x00000005ff007c0c */ /* 0x000fe4000bf25310 */
[----:B------:R-:W-:Y:S01]  /*1800*/  SEL R14, R14, R13, P0 ;  /* 0x0000000d0e0e7207 */ /* 0x000fe20000000000 */
[----:B------:R-:W-:Y:S01]  /*1810*/  IMAD.MOV.U32 R13, RZ, RZ, 0x0 ;  /* 0x00000000ff0d7424 */ /* 0x000fe200078e00ff */
[----:B------:R-:W-:Y:S02]  /*1820*/  SEL R11, R11, R10, P0 ;  /* 0x0000000a0b0b7207 */ /* 0x000fe40000000000 */
[----:B------:R-:W-:-:S02]  /*1830*/  SEL R14, R14, 0xffffffff, P1 ;  /* 0xffffffff0e0e7807 */ /* 0x000fc40000800000 */
[----:B------:R-:W-:Y:S01]  /*1840*/  SEL R11, R11, 0xffffffff, P1 ;  /* 0xffffffff0b0b7807 */ /* 0x000fe20000800000 */
[----:B------:R-:W-:Y:S06]  /*1850*/  RET.REL.NODEC R12 `(transpose_and_broadcast_filters) ;  /* 0xffffffe40ce87950 */ /* 0x000fec0003c3ffff */
        .weak           $__internal_3_$__cuda_sm20_rem_u64
        .type           $__internal_3_$__cuda_sm20_rem_u64,@function
        .size           $__internal_3_$__cuda_sm20_rem_u64,(.L_x_69 - $__internal_3_$__cuda_sm20_rem_u64)
$__internal_3_$__cuda_sm20_rem_u64:
        /* <DEDUP_REMOVED lines=17> */
[----:B------:R-:W-:-:S03]  /*1970*/  IADD3 R19, P2, PT, R23, R18, RZ ;  /* 0x0000001217137210 */ /* 0x000fc60007f5e0ff */
[----:B------:R-:W-:Y:S02]  /*1980*/  IMAD.X R13, R13, 0x1, R15, P0 ;  /* 0x000000010d0d7824 */ /* 0x000fe400000e060f */
[----:B------:R-:W-:-:S03]  /*1990*/  IMAD.WIDE.U32 R14, R19, R2, RZ ;  /* 0x00000002130e7225 */ /* 0x000fc600078e00ff */
[----:B------:R-:W-:Y:S01]  /*19a0*/  IADD3.X R13, PT, PT, RZ, RZ, R13, P2, P1 ;  /* 0x000000ffff0d7210 */ /* 0x000fe200017e240d */
[----:B------:R-:W-:Y:S01]  /*19b0*/  IMAD R15, R19, R3, R15 ;  /* 0x00000003130f7224 */ /* 0x000fe200078e020f */
[----:B------:R-:W-:-:S03]  /*19c0*/  IADD3 R17, P0, PT, RZ, -R14, RZ ;  /* 0x8000000eff117210 */ /* 0x000fc60007f1e0ff */
[----:B------:R-:W-:Y:S02]  /*19d0*/  IMAD R15, R13, R2, R15 ;  /* 0x000000020d0f7224 */ /* 0x000fe400078e020f */
[----:B------:R-:W-:-:S03]  /*19e0*/  IMAD.HI.U32 R18, R19, R17, RZ ;  /* 0x0000001113127227 */ /* 0x000fc600078e00ff */
[----:B------:R-:W-:Y:S01]  /*19f0*/  IADD3.X R14, PT, PT, RZ, ~R15, RZ, P0, !PT ;  /* 0x8000000fff0e7210 */ /* 0x000fe200007fe4ff */
[----:B------:R-:W-:-:S04]  /*1a00*/  HFMA2 R15, -RZ, RZ, 0, 0 ;  /* 0x00000000ff0f7431 */ /* 0x000fc800000001ff */
[----:B------:R-:W-:-:S04]  /*1a10*/  IMAD.WIDE.U32 R18, P0, R19, R14, R18 ;  /* 0x0000000e13127225 */ /* 0x000fc80007800012 */
[C---:B------:R-:W-:Y:S02]  /*1a20*/  IMAD R20, R13.reuse, R14, RZ ;  /* 0x0000000e0d147224 */ /* 0x040fe400078e02ff */
[----:B------:R-:W-:-:S04]  /*1a30*/  IMAD.HI.U32 R17, P1, R13, R17, R18 ;  /* 0x000000110d117227 */ /* 0x000fc80007820012 */
        /* <DEDUP_REMOVED lines=16> */
[-C--:B------:R-:W-:Y:S02]  /*1b40*/  ISETP.GE.U32.AND P0, PT, R15, R2.reuse, PT ;  /* 0x000000020f00720c */ /* 0x080fe40003f06070 */
[----:B------:R-:W-:Y:S01]  /*1b50*/  MOV R17, 0x0 ;  /* 0x0000000000117802 */ /* 0x000fe20000000f00 */
[----:B------:R-:W-:Y:S01]  /*1b60*/  IMAD.X R14, R11, 0x1, ~R0, P1 ;  /* 0x000000010b0e7824 */ /* 0x000fe200008e0e00 */
[----:B------:R-:W-:-:S04]  /*1b70*/  IADD3 R11, P1, PT, R15, -R2, RZ ;  /* 0x800000020f0b7210 */ /* 0x000fc80007f3e0ff */
[CC--:B------:R-:W-:Y:S02]  /*1b80*/  ISETP.GE.U32.AND.EX P0, PT, R14.reuse, R3.reuse, PT, P0 ;  /* 0x000000030e00720c */ /* 0x0c0fe40003f06100 */
[----:B------:R-:W-:Y:S02]  /*1b90*/  IADD3.X R0, PT, PT, R14, ~R3, RZ, P1, !PT ;  /* 0x800000030e007210 */ /* 0x000fe40000ffe4ff */
[----:B------:R-:W-:Y:S02]  /*1ba0*/  SEL R11, R11, R15, P0 ;  /* 0x0000000f0b0b7207 */ /* 0x000fe40000000000 */
[----:B------:R-:W-:Y:S02]  /*1bb0*/  SEL R0, R0, R14, P0 ;  /* 0x0000000e00007207 */ /* 0x000fe40000000000 */
[CC--:B------:R-:W-:Y:S02]  /*1bc0*/  IADD3 R14, P2, PT, R11.reuse, -R2.reuse, RZ ;  /* 0x800000020b0e7210 */ /* 0x0c0fe40007f5e0ff */
[----:B------:R-:W-:-:S02]  /*1bd0*/  ISETP.GE.U32.AND P0, PT, R11, R2, PT ;  /* 0x000000020b00720c */ /* 0x000fc40003f06070 */
[----:B------:R-:W-:Y:S01]  /*1be0*/  ISETP.NE.U32.AND P1, PT, R2, RZ, PT ;  /* 0x000000ff0200720c */ /* 0x000fe20003f25070 */
[C---:B------:R-:W-:Y:S01]  /*1bf0*/  IMAD.X R15, R0.reuse, 0x1, ~R3, P2 ;  /* 0x00000001000f7824 */ /* 0x040fe200010e0e03 */
[----:B------:R-:W-:Y:S02]  /*1c00*/  ISETP.GE.U32.AND.EX P0, PT, R0, R3, PT, P0 ;  /* 0x000000030000720c */ /* 0x000fe40003f06100 */
[----:B------:R-:W-:Y:S02]  /*1c10*/  ISETP.NE.AND.EX P1, PT, R3, RZ, PT, P1 ;  /* 0x000000ff0300720c */ /* 0x000fe40003f25310 */
[----:B------:R-:W-:Y:S02]  /*1c20*/  SEL R14, R14, R11, P0 ;  /* 0x0000000b0e0e7207 */ /* 0x000fe40000000000 */
[----:B------:R-:W-:Y:S02]  /*1c30*/  SEL R15, R15, R0, P0 ;  /* 0x000000000f0f7207 */ /* 0x000fe40000000000 */
[----:B------:R-:W-:-:S02]  /*1c40*/  SEL R14, R14, 0xffffffff, P1 ;  /* 0xffffffff0e0e7807 */ /* 0x000fc40000800000 */
[----:B------:R-:W-:Y:S01]  /*1c50*/  SEL R15, R15, 0xffffffff, P1 ;  /* 0xffffffff0f0f7807 */ /* 0x000fe20000800000 */
[----:B------:R-:W-:Y:S06]  /*1c60*/  RET.REL.NODEC R16 `(transpose_and_broadcast_filters) ;  /* 0xffffffe010e47950 */ /* 0x000fec0003c3ffff */
.L_x_27:
        /* <DEDUP_REMOVED lines=9> */
.L_x_69:


//--------------------- .text.unfold_output_into_patches --------------------------
	.section	.text.unfold_output_into_patches,"ax",@progbits
	.align	128
        .global         unfold_output_into_patches
        .type           unfold_output_into_patches,@function
        .size           unfold_output_into_patches,(.L_x_71 - unfold_output_into_patches)
        .other          unfold_output_into_patches,@"STO_CUDA_ENTRY STV_DEFAULT"
unfold_output_into_patches:
.text.unfold_output_into_patches:
[----:B------:R-:W-:Y:S01]  /*0000*/  LDC R1, c[0x0][0x37c] ;  /* 0x0000df00ff017b82 */ /* 0x000fe20000000800 */
[----:B------:R-:W0:Y:S01]  /*0010*/  LDCU.64 UR8, c[0x0][0x3a8] ;  /* 0x00007500ff0877ac */ /* 0x000e220008000a00 */
[----:B------:R-:W1:Y:S06]  /*0020*/  S2R R13, SR_TID.X ;  /* 0x00000000000d7919 */ /* 0x000e6c0000002100 */
[----:B------:R-:W1:Y:S01]  /*0030*/  S2UR UR10, SR_CTAID.X ;  /* 0x00000000000a79c3 */ /* 0x000e620000002500 */
[----:B------:R-:W0:Y:S07]  /*0040*/  LDCU.128 UR12, c[0x0][0x390] ;  /* 0x00007200ff0c77ac */ /* 0x000e2e0008000c00 */
[----:B------:R-:W1:Y:S01]  /*0050*/  LDC R12, c[0x0][0x360] ;  /* 0x0000d800ff0c7b82 */ /* 0x000e620000000800 */
[----:B0-----:R-:W-:-:S02]  /*0060*/  UIMAD UR6, UR15, UR8, URZ ;  /* 0x000000080f0672a4 */ /* 0x001fc4000f8e02ff */
[----:B------:R-:W-:Y:S02]  /*0070*/  UIMAD.WIDE.U32 UR4, UR14, UR8, URZ ;  /* 0x000000080e0472a5 */ /* 0x000fe4000f8e00ff */
[----:B------:R-:W-:Y:S01]  /*0080*/  UIMAD UR6, UR14, UR9, UR6 ;  /* 0x000000090e0672a4 */ /* 0x000fe2000f8e0206 */
[----:B------:R-:W0:Y:S03]  /*0090*/  LDCU.64 UR8, c[0x0][0x3b0] ;  /* 0x00007600ff0877ac */ /* 0x000e260008000a00 */
[----:B------:R-:W-:Y:S02]  /*00a0*/  UIADD3 UR5, UPT, UPT, UR5, UR6, URZ ;  /* 0x0000000605057290 */ /* 0x000fe4000fffe0ff */
[----:B------:R-:W-:Y:S01]  /*00b0*/  UIMAD.WIDE.U32 UR6, UR4, UR12, URZ ;  /* 0x0000000c040672a5 */ /* 0x000fe2000f8e00ff */
[----:B-1----:R-:W-:Y:S01]  /*00c0*/  IMAD R12, R12, UR10, R13 ;  /* 0x0000000a0c0c7c24 */ /* 0x002fe2000f8e020d */
[----:B------:R-:W-:-:S04]  /*00d0*/  UIMAD UR5, UR5, UR12, URZ ;  /* 0x0000000c050572a4 */ /* 0x000fc8000f8e02ff */
[----:B------:R-:W-:-:S04]  /*00e0*/  UIMAD UR4, UR4, UR13, UR5 ;  /* 0x0000000d040472a4 */ /* 0x000fc8000f8e0205 */
[----:B------:R-:W-:-:S04]  /*00f0*/  UIADD3 UR4, UPT, UPT, UR7, UR4, URZ ;  /* 0x0000000407047290 */ /* 0x000fc8000fffe0ff */
[----:B------:R-:W-:Y:S02]  /*0100*/  UIMAD UR7, UR4, UR12, URZ ;  /* 0x0000000c040772a4 */ /* 0x000fe4000f8e02ff */
[----:B------:R-:W-:Y:S02]  /*0110*/  UIMAD.WIDE.U32 UR4, UR6, UR12, URZ ;  /* 0x0000000c060472a5 */ /* 0x000fe4000f8e00ff */
[----:B------:R-:W-:Y:S01]  /*0120*/  UIMAD UR7, UR6, UR13, UR7 ;  /* 0x0000000d060772a4 */ /* 0x000fe2000f8e0207 */
[----:B------:R-:W1:Y:S03]  /*0130*/  LDCU.64 UR12, c[0x0][0x3c0] ;  /* 0x00007800ff0c77ac */ /* 0x000e660008000a00 */
[----:B------:R-:W-:Y:S02]  /*0140*/  UIADD3 UR5, UPT, UPT, UR5, UR7, URZ ;  /* 0x0000000705057290 */ /* 0x000fe4000fffe0ff */
[----:B0-----:R-:W-:-:S02]  /*0150*/  UIMAD.WIDE.U32 UR6, UR4, UR8, URZ ;  /* 0x00000008040672a5 */ /* 0x001fc4000f8e00ff */
[----:B------:R-:W-:-:S04]  /*0160*/  UIMAD UR5, UR5, UR8, URZ ;  /* 0x00000008050572a4 */ /* 0x000fc8000f8e02ff */
[----:B------:R-:W-:-:S04]  /*0170*/  UIMAD UR4, UR4, UR9, UR5 ;  /* 0x00000009040472a4 */ /* 0x000fc8000f8e0205 */
[----:B------:R-:W-:Y:S02]  /*0180*/  UIADD3 UR4, UPT, UPT, UR7, UR4, URZ ;  /* 0x0000000407047290 */ /* 0x000fe4000fffe0ff */
[----:B-1----:R-:W-:Y:S02]  /*0190*/  UIMAD.WIDE.U32 UR8, UR6, UR12, URZ ;  /* 0x0000000c060872a5 */ /* 0x002fe4000f8e00ff */
[----:B------:R-:W-:-:S04]  /*01a0*/  UIMAD UR4, UR4, UR12, URZ ;  /* 0x0000000c040472a4 */ /* 0x000fc8000f8e02ff */
[----:B------:R-:W-:Y:S01]  /*01b0*/  UIMAD UR4, UR6, UR13, UR4 ;  /* 0x0000000d060472a4 */ /* 0x000fe2000f8e0204 */
[----:B------:R-:W-:-:S03]  /*01c0*/  ISETP.LT.U32.AND P0, PT, R12, UR8, PT ;  /* 0x000000080c007c0c */ /* 0x000fc6000bf01070 */
[----:B------:R-:W-:-:S06]  /*01d0*/  UIADD3 UR4, UPT, UPT, UR9, UR4, URZ ;  /* 0x0000000409047290 */ /* 0x000fcc000fffe0ff */
[----:B------:R-:W-:-:S05]  /*01e0*/  IMAD.U32 R0, RZ, RZ, UR4 ;  /* 0x00000004ff007e24 */ /* 0x000fca000f8e00ff */
[----:B------:R-:W-:-:S13]  /*01f0*/  ISETP.GT.U32.AND.EX P0, PT, R0, RZ, PT, P0 ;  /* 0x000000ff0000720c */ /* 0x000fda0003f04100 */
[----:B------:R-:W-:Y:S05]  /*0200*/  @!P0 EXIT ;  /* 0x000000000000894d */ /* 0x000fea0003800000 */
[----:B------:R-:W-:-:S09]  /*0210*/  UISETP.NE.U32.AND UP0, UPT, UR13, URZ, UPT ;  /* 0x000000ff0d00728c */ /* 0x000fd2000bf05070 */
[----:B------:R-:W-:Y:S05]  /*0220*/  BRA.U UP0, `(.L_x_28) ;  /* 0x00000001005c7547 */ /* 0x000fea000b800000 */
[----:B------:R-:W0:Y:S01]  /*0230*/  I2F.U32.RP R0, UR12 ;  /* 0x0000000c00007d06 */ /* 0x000e220008209000 */
[----:B------:R-:W-:-:S07]  /*0240*/  ISETP.NE.U32.AND P2, PT, RZ, UR12, PT ;  /* 0x0000000cff007c0c */ /* 0x000fce000bf45070 */
[----:B0-----:R-:W0:Y:S02]  /*0250*/  MUFU.RCP R0, R0 ;  /* 0x0000000000007308 */ /* 0x001e240000001000 */
[----:B0-----:R-:W-:Y:S02]  /*0260*/  VIADD R2, R0, 0xffffffe ;  /* 0x0ffffffe00027836 */ /* 0x001fe40000000000 */
[----:B------:R-:W-:-:S04]  /*0270*/  IMAD.MOV.U32 R0, RZ, RZ, RZ ;  /* 0x000000ffff007224 */ /* 0x000fc800078e00ff */
        /* <DEDUP_REMOVED lines=18> */
.L_x_28:
[----:B------:R-:W0:Y:S01]  /*03a0*/  LDCU.64 UR4, c[0x0][0x3c0] ;  /* 0x00007800ff0477ac */ /* 0x000e220008000a00 */
[----:B------:R-:W-:Y:S01]  /*03b0*/  HFMA2 R8, -RZ, RZ, 0, 0 ;  /* 0x00000000ff087431 */ /* 0x000fe200000001ff */
[----:B------:R-:W-:Y:S02]  /*03c0*/  MOV R10, R12 ;  /* 0x0000000c000a7202 */ /* 0x000fe40000000f00 */
[----:B------:R-:W-:Y:S01]  /*03d0*/  MOV R3, 0x410 ;  /* 0x0000041000037802 */ /* 0x000fe20000000f00 */
[----:B0-----:R-:W-:Y:S02]  /*03e0*/  IMAD.U32 R7, RZ, RZ, UR4 ;  /* 0x00000004ff077e24 */ /* 0x001fe4000f8e00ff */
[----:B------:R-:W-:-:S07]  /*03f0*/  IMAD.U32 R6, RZ, RZ, UR5 ;  /* 0x00000005ff067e24 */ /* 0x000fce000f8e00ff */
[----:B------:R-:W-:Y:S05]  /*0400*/  CALL.REL.NOINC `($__internal_4_$__cuda_sm20_div_u64) ;  /* 0x0000001800747944 */ /* 0x000fea0003c00000 */
[----:B------:R-:W0:Y:S01]  /*0410*/  LDCU.64 UR4, c[0x0][0x3c0] ;  /* 0x00007800ff0477ac */ /* 0x000e220008000a00 */
[----:B------:R-:W-:Y:S01]  /*0420*/  IADD3 R5, P0, PT, RZ, -R8, RZ ;  /* 0x80000008ff057210 */ /* 0x000fe20007f1e0ff */
[----:B------:R-:W-:Y:S02]  /*0430*/  IMAD.MOV.U32 R13, RZ, RZ, RZ ;  /* 0x000000ffff0d7224 */ /* 0x000fe400078e00ff */
[----:B------:R-:W-:Y:S02]  /*0440*/  IMAD.MOV.U32 R4, RZ, RZ, R8 ;  /* 0x000000ffff047224 */ /* 0x000fe400078e0008 */
[----:B------:R-:W-:-:S04]  /*0450*/  IMAD.X R0, RZ, RZ, ~R9, P0 ;  /* 0x000000ffff007224 */ /* 0x000fc800000e0e09 */
[----:B0-----:R-:W-:Y:S02]  /*0460*/  IMAD R0, R0, UR4, RZ ;  /* 0x0000000400007c24 */ /* 0x001fe4000f8e02ff */
[----:B------:R-:W-:-:S04]  /*0470*/  IMAD.WIDE.U32 R2, R5, UR4, R12 ;  /* 0x0000000405027c25 */ /* 0x000fc8000f8e000c */
[----:B------:R-:W-:-:S05]  /*0480*/  IMAD R5, R5, UR5, R0 ;  /* 0x0000000505057c24 */ /* 0x000fca000f8e0200 */
[----:B------:R-:W-:Y:S01]  /*0490*/  IADD3 R0, PT, PT, R3, R5, RZ ;  /* 0x0000000503007210 */ /* 0x000fe20007ffe0ff */
[----:B------:R-:W-:-:S07]  /*04a0*/  IMAD.MOV.U32 R5, RZ, RZ, R9 ;  /* 0x000000ffff057224 */ /* 0x000fce00078e0009 */
.L_x_29:
[----:B------:R-:W0:Y:S02]  /*04b0*/  LDCU UR4, c[0x0][0x3b4] ;  /* 0x00007680ff0477ac */ /* 0x000e240008000800 */
[----:B0-----:R-:W-:-:S09]  /*04c0*/  UISETP.NE.U32.AND UP0, UPT, UR4, URZ, UPT ;  /* 0x000000ff0400728c */ /* 0x001fd2000bf05070 */
[----:B------:R-:W-:Y:S05]  /*04d0*/  BRA.U UP0, `(.L_x_30) ;  /* 0x0000000100607547 */ /* 0x000fea000b800000 */
[----:B------:R-:W0:Y:S01]  /*04e0*/  LDCU UR4, c[0x0][0x3b0] ;  /* 0x00007600ff0477ac */ /* 0x000e220008000800 */
[----:B------:R-:W-:Y:S01]  /*04f0*/  IMAD.MOV.U32 R23, RZ, RZ, RZ ;  /* 0x000000ffff177224 */ /* 0x000fe200078e00ff */
[----:B------:R-:W-:Y:S01]  /*0500*/  MOV R15, RZ ;  /* 0x000000ff000f7202 */ /* 0x000fe20000000f00 */
[----:B0-----:R-:W0:Y:S01]  /*0510*/  I2F.U32.RP R3, UR4 ;  /* 0x0000000400037d06 */ /* 0x001e220008209000 */
[----:B------:R-:W-:-:S07]  /*0520*/  ISETP.NE.U32.AND P2, PT, RZ, UR4, PT ;  /* 0x00000004ff007c0c */ /* 0x000fce000bf45070 */
[----:B0-----:R-:W0:Y:S02]  /*0530*/  MUFU.RCP R3, R3 ;  /* 0x0000000300037308 */ /* 0x001e240000001000 */
[----:B0-----:R-:W-:-:S06]  /*0540*/  IADD3 R6, PT, PT, R3, 0xffffffe, RZ ;  /* 0x0ffffffe03067810 */ /* 0x001fcc0007ffe0ff */
[----:B------:R0:W1:Y:S02]  /*0550*/  F2I.FTZ.U32.TRUNC.NTZ R7, R6 ;  /* 0x0000000600077305 */ /* 0x000064000021f000 */
[----:B0-----:R-:W-:Y:S02]  /*0560*/  IMAD.MOV.U32 R6, RZ, RZ, RZ ;  /* 0x000000ffff067224 */ /* 0x001fe400078e00ff */
[----:B-1----:R-:W-:-:S04]  /*0570*/  IMAD.MOV R5, RZ, RZ, -R7 ;  /* 0x000000ffff057224 */ /* 0x002fc800078e0a07 */
[----:B------:R-:W-:-:S04]  /*0580*/  IMAD R5, R5, UR4, RZ ;  /* 0x0000000405057c24 */ /* 0x000fc8000f8e02ff */
[----:B------:R-:W-:-:S06]  /*0590*/  IMAD.HI.U32 R7, R7, R5, R6 ;  /* 0x0000000507077227 */ /* 0x000fcc00078e0006 */
[----:B------:R-:W-:-:S05]  /*05a0*/  IMAD.HI.U32 R14, R7, R4, RZ ;  /* 0x00000004070e7227 */ /* 0x000fca00078e00ff */
[----:B------:R-:W-:-:S05]  /*05b0*/  IADD3 R5, PT, PT, -R14, RZ, RZ ;  /* 0x000000ff0e057210 */ /* 0x000fca0007ffe1ff */
[----:B------:R-:W-:-:S05]  /*05c0*/  IMAD R5, R5, UR4, R4 ;  /* 0x0000000405057c24 */ /* 0x000fca000f8e0204 */
[----:B------:R-:W-:-:S13]  /*05d0*/  ISETP.GE.U32.AND P0, PT, R5, UR4, PT ;  /* 0x0000000405007c0c */ /* 0x000fda000bf06070 */
[----:B------:R-:W-:Y:S02]  /*05e0*/  @P0 VIADD R5, R5, -UR4 ;  /* 0x8000000405050c36 */ /* 0x000fe40008000000 */
[----:B------:R-:W-:-:S03]  /*05f0*/  @P0 VIADD R14, R14, 0x1 ;  /* 0x000000010e0e0836 */ /* 0x000fc60000000000 */
[----:B------:R-:W-:-:S13]  /*0600*/  ISETP.GE.U32.AND P1, PT, R5, UR4, PT ;  /* 0x0000000405007c0c */ /* 0x000fda000bf26070 */
[----:B------:R-:W-:Y:S02]  /*0610*/  @P1 IADD3 R14, PT, PT, R14, 0x1, RZ ;  /* 0x000000010e0e1810 */ /* 0x000fe40007ffe0ff */
[----:B------:R-:W-:-:S05]  /*0620*/  @!P2 LOP3.LUT R14, RZ, UR4, RZ, 0x33, !PT ;  /* 0x00000004ff0eac12 */ /* 0x000fca000f8e33ff */
[----:B------:R-:W-:-:S04]  /*0630*/  IMAD.MOV R17, RZ, RZ, -R14 ;  /* 0x000000ffff117224 */ /* 0x000fc800078e0a0e */
[----:B------:R-:W-:Y:S01]  /*0640*/  IMAD R17, R17, UR4, R4 ;  /* 0x0000000411117c24 */ /* 0x000fe2000f8e0204 */
[----:B------:R-:W-:Y:S06]  /*0650*/  BRA `(.L_x_31) ;  /* 0x0000000000447947 */ /* 0x000fec0003800000 */
.L_x_30:
[----:B------:R-:W0:Y:S01]  /*0660*/  LDCU.64 UR4, c[0x0][0x3b0] ;  /* 0x00007600ff0477ac */ /* 0x000e220008000a00 */
[----:B------:R-:W-:Y:S01]  /*0670*/  IMAD.MOV.U32 R10, RZ, RZ, R4 ;  /* 0x000000ffff0a7224 */ /* 0x000fe200078e0004 */
[----:B------:R-:W-:Y:S01]  /*0680*/  MOV R3, 0x6d0 ;  /* 0x000006d000037802 */ /* 0x000fe20000000f00 */
[----:B------:R-:W-:Y:S02]  /*0690*/  IMAD.MOV.U32 R8, RZ, RZ, R5 ;  /* 0x000000ffff087224 */ /* 0x000fe400078e0005 */
[----:B0-----:R-:W-:Y:S01]  /*06a0*/  IMAD.U32 R7, RZ, RZ, UR4 ;  /* 0x00000004ff077e24 */ /* 0x001fe2000f8e00ff */
[----:B------:R-:W-:-:S07]  /*06b0*/  MOV R6, UR5 ;  /* 0x0000000500067c02 */ /* 0x000fce0008000f00 */
[----:B------:R-:W-:Y:S05]  /*06c0*/  CALL.REL.NOINC `($__internal_4_$__cuda_sm20_div_u64) ;  /* 0x0000001400c47944 */ /* 0x000fea0003c00000 */
[----:B------:R-:W0:Y:S01]  /*06d0*/  LDCU.64 UR4, c[0x0][0x3b0] ;  /* 0x00007600ff0477ac */ /* 0x000e220008000a00 */
[----:B------:R-:W-:Y:S01]  /*06e0*/  IADD3 R6, P0, PT, RZ, -R8, RZ ;  /* 0x80000008ff067210 */ /* 0x000fe20007f1e0ff */
[----:B------:R-:W-:Y:S01]  /*06f0*/  IMAD.MOV.U32 R14, RZ, RZ, R8 ;  /* 0x000000ffff0e7224 */ /* 0x000fe200078e0008 */
[----:B------:R-:W-:-:S03]  /*0700*/  MOV R15, R9 ;  /* 0x00000009000f7202 */ /* 0x000fc60000000f00 */
[----:B------:R-:W-:-:S04]  /*0710*/  IMAD.X R3, RZ, RZ, ~R9, P0 ;  /* 0x000000ffff037224 */ /* 0x000fc800000e0e09 */
[----:B0-----:R-:W-:Y:S02]  /*0720*/  IMAD R3, R3, UR4, RZ ;  /* 0x0000000403037c24 */ /* 0x001fe4000f8e02ff */
[----:B------:R-:W-:-:S04]  /*0730*/  IMAD.WIDE.U32 R4, R6, UR4, R4 ;  /* 0x0000000406047c25 */ /* 0x000fc8000f8e0004 */
[----:B------:R-:W-:Y:S01]  /*0740*/  IMAD R3, R6, UR5, R3 ;  /* 0x0000000506037c24 */ /* 0x000fe2000f8e0203 */
[----:B------:R-:W-:-:S03]  /*0750*/  MOV R17, R4 ;  /* 0x0000000400117202 */ /* 0x000fc60000000f00 */
[----:B------:R-:W-:-:S07]  /*0760*/  IMAD.IADD R23, R5, 0x1, R3 ;  /* 0x0000000105177824 */ /* 0x000fce00078e0203 */
.L_x_31:
[----:B------:R-:W0:Y:S02]  /*0770*/  LDCU UR5, c[0x0][0x394] ;  /* 0x00007280ff0577ac */ /* 0x000e240008000800 */
[----:B0-----:R-:W-:-:S09]  /*0780*/  UISETP.NE.U32.AND UP0, UPT, UR5, URZ, UPT ;  /* 0x000000ff0500728c */ /* 0x001fd2000bf05070 */
[----:B------:R-:W-:Y:S05]  /*0790*/  BRA.U UP0, `(.L_x_32) ;  /* 0x0000000100607547 */ /* 0x000fea000b800000 */
[----:B------:R-:W0:Y:S01]  /*07a0*/  LDCU UR4, c[0x0][0x390] ;  /* 0x00007200ff0477ac */ /* 0x000e220008000800 */
[----:B------:R-:W-:Y:S01]  /*07b0*/  MOV R15, RZ ;  /* 0x000000ff000f7202 */ /* 0x000fe20000000f00 */
[----:B0-----:R-:W0:Y:S01]  /*07c0*/  I2F.U32.RP R3, UR4 ;  /* 0x0000000400037d06 */ /* 0x001e220008209000 */
[----:B------:R-:W-:-:S07]  /*07d0*/  ISETP.NE.U32.AND P2, PT, RZ, UR4, PT ;  /* 0x00000004ff007c0c */ /* 0x000fce000bf45070 */
[----:B0-----:R-:W0:Y:S02]  /*07e0*/  MUFU.RCP R3, R3 ;  /* 0x0000000300037308 */ /* 0x001e240000001000 */
[----:B0-----:R-:W-:-:S06]  /*07f0*/  VIADD R4, R3, 0xffffffe ;  /* 0x0ffffffe03047836 */ /* 0x001fcc0000000000 */
[----:B------:R0:W1:Y:S02]  /*0800*/  F2I.FTZ.U32.TRUNC.NTZ R5, R4 ;  /* 0x0000000400057305 */ /* 0x000064000021f000 */
[----:B0-----:R-:W-:Y:S02]  /*0810*/  HFMA2 R4, -RZ, RZ, 0, 0 ;  /* 0x00000000ff047431 */ /* 0x001fe400000001ff */
[----:B-1----:R-:W-:-:S04]  /*0820*/  IMAD R6, R5, UR4, RZ ;  /* 0x0000000405067c24 */ /* 0x002fc8000f8e02ff */
[----:B------:R-:W-:-:S04]  /*0830*/  IMAD.MOV R7, RZ, RZ, -R6 ;  /* 0x000000ffff077224 */ /* 0x000fc800078e0a06 */
        /* <DEDUP_REMOVED lines=9> */
[----:B------:R-:W-:-:S04]  /*08d0*/  @!P2 LOP3.LUT R6, RZ, UR4, RZ, 0x33, !PT ;  /* 0x00000004ff06ac12 */ /* 0x000fc8000f8e33ff */
[----:B------:R-:W-:-:S05]  /*08e0*/  IADD3 R5, PT, PT, -R6, RZ, RZ ;  /* 0x000000ff06057210 */ /* 0x000fca0007ffe1ff */
[----:B------:R-:W-:Y:S02]  /*08f0*/  IMAD R5, R5, UR4, R14 ;  /* 0x0000000405057c24 */ /* 0x000fe4000f8e020e */
[----:B------:R-:W-:Y:S01]  /*0900*/  IMAD.MOV.U32 R14, RZ, RZ, R6 ;  /* 0x000000ffff0e7224 */ /* 0x000fe200078e0006 */
[----:B------:R-:W-:Y:S06]  /*0910*/  BRA `(.L_x_33) ;  /* 0x00000000004c7947 */ /* 0x000fec0003800000 */
.L_x_32:
[----:B------:R-:W0:Y:S01]  /*0920*/  LDCU.64 UR4, c[0x0][0x390] ;  /* 0x00007200ff0477ac */ /* 0x000e220008000a00 */
[----:B------:R-:W-:Y:S01]  /*0930*/  IMAD.MOV.U32 R10, RZ, RZ, R14 ;  /* 0x000000ffff0a7224 */ /* 0x000fe200078e000e */
[----:B------:R-:W-:Y:S02]  /*0940*/  MOV R8, R15 ;  /* 0x0000000f00087202 */ /* 0x000fe40000000f00 */
[----:B------:R-:W-:Y:S02]  /*0950*/  MOV R3, 0x990 ;  /* 0x0000099000037802 */ /* 0x000fe40000000f00 */
[----:B0-----:R-:W-:Y:S01]  /*0960*/  MOV R7, UR4 ;  /* 0x0000000400077c02 */ /* 0x001fe20008000f00 */
[----:B------:R-:W-:-:S07]  /*0970*/  IMAD.U32 R6, RZ, RZ, UR5 ;  /* 0x00000005ff067e24 */ /* 0x000fce000f8e00ff */
[----:B------:R-:W-:Y:S05]  /*0980*/  CALL.REL.NOINC `($__internal_4_$__cuda_sm20_div_u64) ;  /* 0x0000001400147944 */ /* 0x000fea0003c00000 */
[----:B------:R-:W0:Y:S01]  /*0990*/  LDCU.64 UR4, c[0x0][0x390] ;  /* 0x00007200ff0477ac */ /* 0x000e220008000a00 */
[----:B------:R-:W-:Y:S01]  /*09a0*/  IADD3 R4, P0, PT, RZ, -R8, RZ ;  /* 0x80000008ff047210 */ /* 0x000fe20007f1e0ff */
[----:B------:R-:W-:Y:S01]  /*09b0*/  IMAD.MOV.U32 R7, RZ, RZ, R15 ;  /* 0x000000ffff077224 */ /* 0x000fe200078e000f */
[----:B------:R-:W-:Y:S01]  /*09c0*/  MOV R6, R14 ;  /* 0x0000000e00067202 */ /* 0x000fe20000000f00 */
[--C-:B------:R-:W-:Y:S01]  /*09d0*/  IMAD.MOV.U32 R15, RZ, RZ, R9.reuse ;  /* 0x000000ffff0f7224 */ /* 0x100fe200078e0009 */
[----:B------:R-:W-:Y:S01]  /*09e0*/  MOV R14, R8 ;  /* 0x00000008000e7202 */ /* 0x000fe20000000f00 */
[----:B------:R-:W-:-:S04]  /*09f0*/  IMAD.X R3, RZ, RZ, ~R9, P0 ;  /* 0x000000ffff037224 */ /* 0x000fc800000e0e09 */
[----:B0-----:R-:W-:Y:S02]  /*0a00*/  IMAD R3, R3, UR4, RZ ;  /* 0x0000000403037c24 */ /* 0x001fe4000f8e02ff */
[----:B------:R-:W-:-:S04]  /*0a10*/  IMAD.WIDE.U32 R6, R4, UR4, R6 ;  /* 0x0000000404067c25 */ /* 0x000fc8000f8e0006 */
[----:B------:R-:W-:Y:S01]  /*0a20*/  IMAD R3, R4, UR5, R3 ;  /* 0x0000000504037c24 */ /* 0x000fe2000f8e0203 */
[----:B------:R-:W-:-:S03]  /*0a30*/  MOV R5, R6 ;  /* 0x0000000600057202 */ /* 0x000fc60000000f00 */
[----:B------:R-:W-:-:S07]  /*0a40*/  IMAD.IADD R4, R7, 0x1, R3 ;  /* 0x0000000107047824 */ /* 0x000fce00078e0203 */
.L_x_33:
[----:B------:R-:W-:-:S09]  /*0a50*/  UISETP.NE.U32.AND UP0, UPT, UR5, URZ, UPT ;  /* 0x000000ff0500728c */ /* 0x000fd2000bf05070 */
[----:B------:R-:W-:Y:S05]  /*0a60*/  BRA.U UP0, `(.L_x_34) ;  /* 0x0000000100607547 */ /* 0x000fea000b800000 */
[----:B------:R-:W0:Y:S01]  /*0a70*/  I2F.U32.RP R8, UR4 ;  /* 0x0000000400087d06 */ /* 0x000e220008209000 */
[----:B------:R-:W-:Y:S01]  /*0a80*/  HFMA2 R6, -RZ, RZ, 0, 0 ;  /* 0x00000000ff067431 */ /* 0x000fe200000001ff */
[----:B------:R-:W-:Y:S01]  /*0a90*/  ISETP.NE.U32.AND P2, PT, RZ, UR4, PT ;  /* 0x00000004ff007c0c */ /* 0x000fe2000bf45070 */
[----:B------:R-:W-:Y:S01]  /*0aa0*/  HFMA2 R15, -RZ, RZ, 0, 0 ;  /* 0x00000000ff0f7431 */ /* 0x000fe200000001ff */
[----:B------:R-:W-:-:S04]  /*0ab0*/  MOV R16, RZ ;  /* 0x000000ff00107202 */ /* 0x000fc80000000f00 */
        /* <DEDUP_REMOVED lines=17> */
[----:B------:R-:W-:Y:S01]  /*0bd0*/  IMAD.MOV.U32 R14, RZ, RZ, R3 ;  /* 0x000000ffff0e7224 */ /* 0x000fe200078e0003 */
[----:B------:R-:W-:Y:S06]  /*0be0*/  BRA `(.L_x_35) ;  /* 0x0000000000487947 */ /* 0x000fec0003800000 */
.L_x_34:
        /* <DEDUP_REMOVED lines=11> */
[----:B------:R-:W-:Y:S01]  /*0ca0*/  IMAD.MOV.U32 R14, RZ, RZ, R8 ;  /* 0x000000ffff0e7224 */ /* 0x000fe200078e0008 */
[----:B------:R-:W-:Y:S01]  /*0cb0*/  MOV R15, R9 ;  /* 0x00000009000f7202 */ /* 0x000fe20000000f00 */
[----:B------:R-:W-:-:S04]  /*0cc0*/  IMAD.X R6, RZ, RZ, ~R9, P0 ;  /* 0x000000ffff067224 */ /* 0x000fc800000e0e09 */
[----:B0-----:R-:W-:Y:S02]  /*0cd0*/  IMAD R6, R6, UR4, RZ ;  /* 0x0000000406067c24 */ /* 0x001fe4000f8e02ff */
[----:B------:R-:W-:-:S04]  /*0ce0*/  IMAD.WIDE.U32 R24, R3, UR4, R24 ;  /* 0x0000000403187c25 */ /* 0x000fc8000f8e0018 */
[----:B------:R-:W-:-:S05]  /*0cf0*/  IMAD R3, R3, UR5, R6 ;  /* 0x0000000503037c24 */ /* 0x000fca000f8e0206 */
[----:B------:R-:W-:-:S07]  /*0d00*/  IADD3 R16, PT, PT, R3, R25, RZ ;  /* 0x0000001903107210 */ /* 0x000fce0007ffe0ff */
.L_x_35:
[----:B------:R-:W0:Y:S02]  /*0d10*/  LDCU UR4, c[0x0][0x3ac] ;  /* 0x00007580ff0477ac */ /* 0x000e240008000800 */
[----:B0-----:R-:W-:-:S09]  /*0d20*/  UISETP.NE.U32.AND UP0, UPT, UR4, URZ, UPT ;  /* 0x000000ff0400728c */ /* 0x001fd2000bf05070 */
[----:B------:R-:W-:Y:S05]  /*0d30*/  BRA.U UP0, `(.L_x_36) ;  /* 0x0000000100607547 */ /* 0x000fea000b800000 */
[----:B------:R-:W0:Y:S01]  /*0d40*/  LDCU UR4, c[0x0][0x3a8] ;  /* 0x00007500ff0477ac */ /* 0x000e220008000800 */
[----:B------:R-:W-:Y:S02]  /*0d50*/  HFMA2 R19, -RZ, RZ, 0, 0 ;  /* 0x00000000ff137431 */ /* 0x000fe400000001ff */
[----:B------:R-:W-:Y:S01]  /*0d60*/  IMAD.MOV.U32 R22, RZ, RZ, RZ ;  /* 0x000000ffff167224 */ /* 0x000fe200078e00ff */
        /* <DEDUP_REMOVED lines=19> */
[----:B------:R-:W-:Y:S01]  /*0ea0*/  IMAD R25, R25, UR4, R14 ;  /* 0x0000000419197c24 */ /* 0x000fe2000f8e020e */
[----:B------:R-:W-:Y:S06]  /*0eb0*/  BRA `(.L_x_37) ;  /* 0x00000000004c7947 */ /* 0x000fec0003800000 */
.L_x_36:
        /* <DEDUP_REMOVED lines=19> */
.L_x_37:
        /* <DEDUP_REMOVED lines=18> */
[----:B------:R-:W-:-:S04]  /*1110*/  @P0 IADD3 R14, PT, PT, R14, -UR4, RZ ;  /* 0x800000040e0e0c10 */ /* 0x000fc8000fffe0ff */
[----:B------:R-:W-:-:S13]  /*1120*/  ISETP.GE.U32.AND P0, PT, R14, UR4, PT ;  /* 0x000000040e007c0c */ /* 0x000fda000bf06070 */
[----:B------:R-:W-:Y:S01]  /*1130*/  @P0 VIADD R14, R14, -UR4 ;  /* 0x800000040e0e0c36 */ /* 0x000fe20008000000 */
[----:B------:R-:W-:Y:S01]  /*1140*/  @!P1 LOP3.LUT R14, RZ, UR4, RZ, 0x33, !PT ;  /* 0x00000004ff0e9c12 */ /* 0x000fe2000f8e33ff */
[----:B------:R-:W-:Y:S06]  /*1150*/  BRA `(.L_x_39) ;  /* 0x0000000000207947 */ /* 0x000fec0003800000 */
.L_x_38:
[----:B------:R-:W0:Y:S01]  /*1160*/  LDCU.64 UR4, c[0x0][0x398] ;  /* 0x00007300ff0477ac */ /* 0x000e220008000a00 */
[----:B------:R-:W-:Y:S01]  /*1170*/  IMAD.MOV.U32 R9, RZ, RZ, R18 ;  /* 0x000000ffff097224 */ /* 0x000fe200078e0012 */
[----:B------:R-:W-:Y:S02]  /*1180*/  MOV R10, 0x11c0 ;  /* 0x000011c0000a7802 */ /* 0x000fe40000000f00 */
[----:B0-----:R-:W-:Y:S01]  /*1190*/  MOV R8, UR4 ;  /* 0x0000000400087c02 */ /* 0x001fe20008000f00 */
[----:B------:R-:W-:-:S07]  /*11a0*/  IMAD.U32 R3, RZ, RZ, UR5 ;  /* 0x00000005ff037e24 */ /* 0x000fce000f8e00ff */
[----:B------:R-:W-:Y:S05]  /*11b0*/  CALL.REL.NOINC `($__internal_5_$__cuda_sm20_rem_u64) ;  /* 0x0000001000207944 */ /* 0x000fea0003c00000 */
[----:B------:R-:W-:Y:S01]  /*11c0*/  MOV R14, R3 ;  /* 0x00000003000e7202 */ /* 0x000fe20000000f00 */
[----:B------:R-:W-:-:S07]  /*11d0*/  IMAD.MOV.U32 R15, RZ, RZ, R6 ;  /* 0x000000ffff0f7224 */ /* 0x000fce00078e0006 */
.L_x_39:
[----:B------:R-:W0:Y:S02]  /*11e0*/  LDCU.64 UR4, c[0x0][0x388] ;  /* 0x00007100ff0477ac */ /* 0x000e240008000a00 */
[----:B0-----:R-:W-:-:S04]  /*11f0*/  IADD3 R17, P0, PT, R17, UR4, RZ ;  /* 0x0000000411117c10 */ /* 0x001fc8000ff1e0ff */
[----:B------:R-:W-:Y:S02]  /*1200*/  IADD3.X R23, PT, PT, R23, UR5, RZ, P0, !PT ;  /* 0x0000000517177c10 */ /* 0x000fe400087fe4ff */
[----:B------:R-:W-:-:S04]  /*1210*/  ISETP.GE.U32.AND P0, PT, R17, R24, PT ;  /* 0x000000181100720c */ /* 0x000fc80003f06070 */
[----:B------:R-:W-:-:S13]  /*1220*/  ISETP.GE.U32.AND.EX P0, PT, R23, R16, PT, P0 ;  /* 0x000000101700720c */ /* 0x000fda0003f06100 */
[----:B------:R-:W-:Y:S05]  /*1230*/  @!P0 EXIT ;  /* 0x000000000000894d */ /* 0x000fea0003800000 */
[----:B------:R-:W0:Y:S01]  /*1240*/  LDCU UR4, c[0x0][0x384] ;  /* 0x00007080ff0477ac */ /* 0x000e220008000800 */
[----:B------:R-:W-:Y:S01]  /*1250*/  IADD3 R24, P0, PT, -R24, R17, RZ ;  /* 0x0000001118187210 */ /* 0x000fe20007f1e1ff */
[----:B------:R-:W-:Y:S03]  /*1260*/  BSSY.RECONVERGENT B0, `(.L_x_40) ;  /* 0x0000023000007945 */ /* 0x000fe60003800200 */
[----:B------:R-:W-:-:S04]  /*1270*/  IADD3.X R16, PT, PT, ~R16, R23, RZ, P0, !PT ;  /* 0x0000001710107210 */ /* 0x000fc800007fe5ff */
[----:B0-----:R-:W-:-:S04]  /*1280*/  LOP3.LUT R3, R16, UR4, RZ, 0xfc, !PT ;  /* 0x0000000410037c12 */ /* 0x001fc8000f8efcff */
[----:B------:R-:W-:-:S13]  /*1290*/  ISETP.NE.U32.AND P2, PT, R3, RZ, PT ;  /* 0x000000ff0300720c */ /* 0x000fda0003f45070 */
[----:B------:R-:W-:Y:S05]  /*12a0*/  @P2 BRA `(.L_x_41) ;  /* 0x0000000000542947 */ /* 0x000fea0003800000 */
        /* <DEDUP_REMOVED lines=14> */
[----:B------:R-:W-:-:S05]  /*1390*/  @P0 VIADD R7, R7, -UR4 ;  /* 0x8000000407070c36 */ /* 0x000fca0008000000 */
[----:B------:R-:W-:-:S13]  /*13a0*/  ISETP.GE.U32.AND P0, PT, R7, UR4, PT ;  /* 0x0000000407007c0c */ /* 0x000fda000bf06070 */
[----:B------:R-:W-:Y:S02]  /*13b0*/  @P0 IADD3 R7, PT, PT, R7, -UR4, RZ ;  /* 0x8000000407070c10 */ /* 0x000fe4000fffe0ff */
[----:B------:R-:W-:-:S04]  /*13c0*/  @!P1 LOP3.LUT R7, RZ, UR4, RZ, 0x33, !PT ;  /* 0x00000004ff079c12 */ /* 0x000fc8000f8e33ff */
[----:B------:R-:W-:-:S04]  /*13d0*/  ISETP.NE.U32.AND P0, PT, R7, RZ, PT ;  /* 0x000000ff0700720c */ /* 0x000fc80003f05070 */
[----:B------:R-:W-:Y:S01]  /*13e0*/  ISETP.NE.AND.EX P0, PT, RZ, RZ, PT, P0 ;  /* 0x000000ffff00720c */ /* 0x000fe20003f05300 */
[----:B------:R-:W-:-:S12]  /*13f0*/  BRA `(.L_x_42) ;  /* 0x0000000000247947 */ /* 0x000fd80003800000 */
.L_x_41:
[----:B------:R-:W0:Y:S01]  /*1400*/  LDCU.64 UR4, c[0x0][0x380] ;  /* 0x00007000ff0477ac */ /* 0x000e220008000a00 */
[----:B------:R-:W-:Y:S01]  /*1410*/  IMAD.MOV.U32 R9, RZ, RZ, R24 ;  /* 0x000000ffff097224 */ /* 0x000fe200078e0018 */
[----:B------:R-:W-:Y:S02]  /*1420*/  MOV R19, R16 ;  /* 0x0000001000137202 */ /* 0x000fe40000000f00 */
[----:B------:R-:W-:Y:S02]  /*1430*/  MOV R10, 0x1470 ;  /* 0x00001470000a7802 */ /* 0x000fe40000000f00 */
[----:B0-----:R-:W-:Y:S01]  /*1440*/  MOV R8, UR4 ;  /* 0x0000000400087c02 */ /* 0x001fe20008000f00 */
[----:B------:R-:W-:-:S07]  /*1450*/  IMAD.U32 R3, RZ, RZ, UR5 ;  /* 0x00000005ff037e24 */ /* 0x000fce000f8e00ff */
[----:B------:R-:W-:Y:S05]  /*1460*/  CALL.REL.NOINC `($__internal_5_$__cuda_sm20_rem_u64) ;  /* 0x0000000c00747944 */ /* 0x000fea0003c00000 */
[----:B------:R-:W-:-:S04]  /*1470*/  ISETP.NE.U32.AND P0, PT, R3, RZ, PT ;  /* 0x000000ff0300720c */ /* 0x000fc80003f05070 */
[----:B------:R-:W-:-:S13]  /*1480*/  ISETP.NE.AND.EX P0, PT, R6, RZ, PT, P0 ;  /* 0x000000ff0600720c */ /* 0x000fda0003f05300 */
.L_x_42:
[----:B------:R-:W-:Y:S05]  /*1490*/  BSYNC.RECONVERGENT B0 ;  /* 0x0000000000007941 */ /* 0x000fea0003800200 */
.L_x_40:
[----:B------:R-:W-:Y:S05]  /*14a0*/  @P0 EXIT ;  /* 0x000000000000094d */ /* 0x000fea0003800000 */
[----:B------:R-:W-:Y:S04]  /*14b0*/  BSSY.RECONVERGENT B0, `(.L_x_43) ;  /* 0x0000020000007945 */ /* 0x000fe80003800200 */
[----:B------:R-:W-:Y:S05]  /*14c0*/  @P2 BRA `(.L_x_44) ;  /* 0x0000000000542947 */ /* 0x000fea0003800000 */
[----:B------:R-:W0:Y:S01]  /*14d0*/  LDCU UR4, c[0x0][0x380] ;  /* 0x00007000ff0477ac */ /* 0x000e220008000800 */
[----:B------:R-:W-:Y:S01]  /*14e0*/  HFMA2 R17, -RZ, RZ, 0, 0 ;  /* 0x00000000ff117431 */ /* 0x000fe200000001ff */
        /* <DEDUP_REMOVED lines=17> */
[----:B------:R-:W-:Y:S01]  /*1600*/  @!P2 LOP3.LUT R16, RZ, UR4, RZ, 0x33, !PT ;  /* 0x00000004ff10ac12 */ /* 0x000fe2000f8e33ff */
[----:B------:R-:W-:Y:S06]  /*1610*/  BRA `(.L_x_45) ;  /* 0x0000000000247947 */ /* 0x000fec0003800000 */
.L_x_44:
[----:B------:R-:W0:Y:S01]  /*1620*/  LDCU.64 UR4, c[0x0][0x380] ;  /* 0x00007000ff0477ac */ /* 0x000e220008000a00 */
[----:B------:R-:W-:Y:S01]  /*1630*/  IMAD.MOV.U32 R10, RZ, RZ, R24 ;  /* 0x000000ffff0a7224 */ /* 0x000fe200078e0018 */
[----:B------:R-:W-:Y:S02]  /*1640*/  MOV R8, R16 ;  /* 0x0000001000087202 */ /* 0x000fe40000000f00 */
[----:B------:R-:W-:Y:S02]  /*1650*/  MOV R3, 0x1690 ;  /* 0x0000169000037802 */ /* 0x000fe40000000f00 */
[----:B0-----:R-:W-:Y:S01]  /*1660*/  MOV R7, UR4 ;  /* 0x0000000400077c02 */ /* 0x001fe20008000f00 */
[----:B------:R-:W-:-:S07]  /*1670*/  IMAD.U32 R6, RZ, RZ, UR5 ;  /* 0x00000005ff067e24 */ /* 0x000fce000f8e00ff */
[----:B------:R-:W-:Y:S05]  /*1680*/  CALL.REL.NOINC `($__internal_4_$__cuda_sm20_div_u64) ;  /* 0x0000000400d47944 */ /* 0x000fea0003c00000 */
[----:B------:R-:W-:Y:S01]  /*1690*/  IMAD.MOV.U32 R16, RZ, RZ, R8 ;  /* 0x000000ffff107224 */ /* 0x000fe200078e0008 */
[----:B------:R-:W-:-:S07]  /*16a0*/  MOV R17, R9 ;  /* 0x0000000900117202 */ /* 0x000fce0000000f00 */
.L_x_45:
[----:B------:R-:W-:Y:S05]  /*16b0*/  BSYNC.RECONVERGENT B0 ;  /* 0x0000000000007941 */ /* 0x000fea0003800200 */
.L_x_43:
[----:B------:R-:W0:Y:S02]  /*16c0*/  LDCU.64 UR4, c[0x0][0x3b8] ;  /* 0x00007700ff0477ac */ /* 0x000e240008000a00 */
[----:B0-----:R-:W-:-:S04]  /*16d0*/  ISETP.GE.U32.AND P0, PT, R16, UR4, PT ;  /* 0x0000000410007c0c */ /* 0x001fc8000bf06070 */
[----:B------:R-:W-:-:S13]  /*16e0*/  ISETP.GE.U32.AND.EX P0, PT, R17, UR5, PT, P0 ;  /* 0x0000000511007c0c */ /* 0x000fda000bf06100 */
[----:B------:R-:W-:Y:S05]  /*16f0*/  @P0 EXIT ;  /* 0x000000000000094d */ /* 0x000fea0003800000 */
        /* <DEDUP_REMOVED lines=8> */
[----:B------:R-:W-:Y:S04]  /*1780*/  BSSY.RECONVERGENT B0, `(.L_x_46) ;  /* 0x0000023000007945 */ /* 0x000fe80003800200 */
[----:B------:R-:W-:-:S05]  /*1790*/  IMAD.X R4, R3, 0x1, ~R4, P0 ;  /* 0x0000000103047824 */ /* 0x000fca00000e0e04 */
[----:B0-----:R-:W-:-:S04]  /*17a0*/  LOP3.LUT R0, R4, UR4, RZ, 0xfc, !PT ;  /* 0x0000000404007c12 */ /* 0x001fc8000f8efcff */
[----:B------:R-:W-:-:S13]  /*17b0*/  ISETP.NE.AND.EX P0, PT, R0, RZ, PT, !PT ;  /* 0x000000ff0000720c */ /* 0x000fda0003f053f0 */
[----:B------:R-:W-:Y:S05]  /*17c0*/  @P0 BRA `(.L_x_47) ;  /* 0x0000000000540947 */ /* 0x000fea0003800000 */
[----:B------:R-:W0:Y:S01]  /*17d0*/  LDCU UR4, c[0x0][0x380] ;  /* 0x00007000ff0477ac */ /* 0x000e220008000800 */
[----:B------:R-:W-:Y:S01]  /*17e0*/  HFMA2 R2, -RZ, RZ, 0, 0 ;  /* 0x00000000ff027431 */ /* 0x000fe200000001ff */
[----:B0-----:R-:W0:Y:S01]  /*17f0*/  I2F.U32.RP R6, UR4 ;  /* 0x0000000400067d06 */ /* 0x001e220008209000 */
[----:B------:R-:W-:-:S07]  /*1800*/  ISETP.NE.U32.AND P1, PT, RZ, UR4, PT ;  /* 0x00000004ff007c0c */ /* 0x000fce000bf25070 */
        /* <DEDUP_REMOVED lines=13> */
[----:B------:R-:W-:-:S04]  /*18e0*/  @!P1 LOP3.LUT R2, RZ, UR4, RZ, 0x33, !PT ;  /* 0x00000004ff029c12 */ /* 0x000fc8000f8e33ff */
[----:B------:R-:W-:-:S04]  /*18f0*/  ISETP.NE.U32.AND P0, PT, R2, RZ, PT ;  /* 0x000000ff0200720c */ /* 0x000fc80003f05070 */
[----:B------:R-:W-:Y:S01]  /*1900*/  ISETP.NE.AND.EX P0, PT, RZ, RZ, PT, P0 ;  /* 0x000000ffff00720c */ /* 0x000fe20003f05300 */
[----:B------:R-:W-:-:S12]  /*1910*/  BRA `(.L_x_48) ;  /* 0x0000000000247947 */ /* 0x000fd80003800000 */
.L_x_47:
[----:B------:R-:W0:Y:S01]  /*1920*/  LDCU.64 UR4, c[0x0][0x380] ;  /* 0x00007000ff0477ac */ /* 0x000e220008000a00 */
[----:B------:R-:W-:Y:S01]  /*1930*/  MOV R9, R5 ;  /* 0x0000000500097202 */ /* 0x000fe20000000f00 */
[----:B------:R-:W-:Y:S01]  /*1940*/  IMAD.MOV.U32 R19, RZ, RZ, R4 ;  /* 0x000000ffff137224 */ /* 0x000fe200078e0004 */
[----:B------:R-:W-:Y:S01]  /*1950*/  MOV R10, 0x1990 ;  /* 0x00001990000a7802 */ /* 0x000fe20000000f00 */
[----:B0-----:R-:W-:Y:S01]  /*1960*/  IMAD.U32 R8, RZ, RZ, UR4 ;  /* 0x00000004ff087e24 */ /* 0x001fe2000f8e00ff */
[----:B------:R-:W-:-:S07]  /*1970*/  MOV R3, UR5 ;  /* 0x0000000500037c02 */ /* 0x000fce0008000f00 */
[----:B------:R-:W-:Y:S05]  /*1980*/  CALL.REL.NOINC `($__internal_5_$__cuda_sm20_rem_u64) ;  /* 0x00000008002c7944 */ /* 0x000fea0003c00000 */
[----:B------:R-:W-:-:S04]  /*1990*/  ISETP.NE.U32.AND P0, PT, R3, RZ, PT ;  /* 0x000000ff0300720c */ /* 0x000fc80003f05070 */
[----:B------:R-:W-:-:S13]  /*19a0*/  ISETP.NE.AND.EX P0, PT, R6, RZ, PT, P0 ;  /* 0x000000ff0600720c */ /* 0x000fda0003f05300 */
.L_x_48:
[----:B------:R-:W-:Y:S05]  /*19b0*/  BSYNC.RECONVERGENT B0 ;  /* 0x0000000000007941 */ /* 0x000fea0003800200 */
.L_x_46:
[----:B------:R-:W-:Y:S05]  /*19c0*/  @P0 EXIT ;  /* 0x000000000000094d */ /* 0x000fea0003800000 */
[----:B------:R-:W-:Y:S01]  /*19d0*/  ISETP.NE.AND.EX P0, PT, R0, RZ, PT, !PT ;  /* 0x000000ff0000720c */ /* 0x000fe20003f053f0 */
[----:B------:R-:W-:-:S12]  /*19e0*/  BSSY.RECONVERGENT B0, `(.L_x_49) ;  /* 0x000001e000007945 */ /* 0x000fd80003800200 */
[----:B------:R-:W-:Y:S05]  /*19f0*/  @P0 BRA `(.L_x_50) ;  /* 0x0000000000540947 */ /* 0x000fea0003800000 */
[----:B------:R-:W0:Y:S01]  /*1a00*/  LDCU UR4, c[0x0][0x380] ;  /* 0x00007000ff0477ac */ /* 0x000e220008000800 */
[----:B------:R-:W-:Y:S01]  /*1a10*/  IMAD.MOV.U32 R9, RZ, RZ, RZ ;  /* 0x000000ffff097224 */ /* 0x000fe200078e00ff */
        /* <DEDUP_REMOVED lines=17> */
[----:B------:R-:W-:Y:S01]  /*1b30*/  @!P2 LOP3.LUT R8, RZ, UR4, RZ, 0x33, !PT ;  /* 0x00000004ff08ac12 */ /* 0x000fe2000f8e33ff */
[----:B------:R-:W-:Y:S06]  /*1b40*/  BRA `(.L_x_51) ;  /* 0x00000000001c7947 */ /* 0x000fec0003800000 */
.L_x_50:
[----:B------:R-:W0:Y:S01]  /*1b50*/  LDCU.64 UR4, c[0x0][0x380] ;  /* 0x00007000ff0477ac */ /* 0x000e220008000a00 */
[----:B------:R-:W-:Y:S01]  /*1b60*/  MOV R10, R5 ;  /* 0x00000005000a7202 */ /* 0x000fe20000000f00 */
[----:B------:R-:W-:Y:S01]  /*1b70*/  IMAD.MOV.U32 R8, RZ, RZ, R4 ;  /* 0x000000ffff087224 */ /* 0x000fe200078e0004 */
[----:B------:R-:W-:Y:S01]  /*1b80*/  MOV R3, 0x1bc0 ;  /* 0x00001bc000037802 */ /* 0x000fe20000000f00 */
[----:B0-----:R-:W-:Y:S01]  /*1b90*/  IMAD.U32 R7, RZ, RZ, UR4 ;  /* 0x00000004ff077e24 */ /* 0x001fe2000f8e00ff */
[----:B------:R-:W-:-:S07]  /*1ba0*/  MOV R6, UR5 ;  /* 0x0000000500067c02 */ /* 0x000fce0008000f00 */
[----:B------:R-:W-:Y:S05]  /*1bb0*/  CALL.REL.NOINC `($__internal_4_$__cuda_sm20_div_u64) ;  /* 0x0000000000887944 */ /* 0x000fea0003c00000 */
.L_x_51:
[----:B------:R-:W-:Y:S05]  /*1bc0*/  BSYNC.RECONVERGENT B0 ;  /* 0x0000000000007941 */ /* 0x000fea0003800200 */
.L_x_49:
[----:B------:R-:W0:Y:S02]  /*1bd0*/  LDCU.64 UR6, c[0x0][0x3c8] ;  /* 0x00007900ff0677ac */ /* 0x000e240008000a00 */
[----:B0-----:R-:W-:-:S04]  /*1be0*/  ISETP.GE.U32.AND P0, PT, R8, UR6, PT ;  /* 0x0000000608007c0c */ /* 0x001fc8000bf06070 */
[----:B------:R-:W-:-:S13]  /*1bf0*/  ISETP.GE.U32.AND.EX P0, PT, R9, UR7, PT, P0 ;  /* 0x0000000709007c0c */ /* 0x000fda000bf06100 */
[----:B------:R-:W-:Y:S05]  /*1c00*/  @P0 EXIT ;  /* 0x000000000000094d */ /* 0x000fea0003800000 */
[----:B------:R-:W0:Y:S01]  /*1c10*/  LDCU.64 UR4, c[0x0][0x3a8] ;  /* 0x00007500ff0477ac */ /* 0x000e220008000a00 */
[----:B------:R-:W-:Y:S01]  /*1c20*/  MOV R2, R25 ;  /* 0x0000001900027202 */ /* 0x000fe20000000f00 */
[----:B------:R-:W-:Y:S01]  /*1c30*/  IMAD.MOV.U32 R3, RZ, RZ, R22 ;  /* 0x000000ffff037224 */ /* 0x000fe200078e0016 */
[----:B------:R-:W1:Y:S01]  /*1c40*/  LDCU.64 UR12, c[0x0][0x3b8] ;  /* 0x00007700ff0c77ac */ /* 0x000e620008000a00 */
[----:B------:R-:W-:Y:S01]  /*1c50*/  IMAD.MOV.U32 R4, RZ, RZ, R16 ;  /* 0x000000ffff047224 */ /* 0x000fe200078e0010 */
[----:B------:R-:W2:Y:S01]  /*1c60*/  LDCU.128 UR8, c[0x0][0x3d0] ;  /* 0x00007a00ff0877ac */ /* 0x000ea20008000c00 */
[----:B0-----:R-:W-:Y:S02]  /*1c70*/  IMAD R5, R15, UR4, RZ ;  /* 0x000000040f057c24 */ /* 0x001fe4000f8e02ff */
[----:B------:R-:W-:-:S04]  /*1c80*/  IMAD.WIDE.U32 R2, R14, UR4, R2 ;  /* 0x000000040e027c25 */ /* 0x000fc8000f8e0002 */
[----:B------:R-:W-:Y:S01]  /*1c90*/  IMAD R5, R14, UR5, R5 ;  /* 0x000000050e057c24 */ /* 0x000fe2000f8e0205 */
[----:B------:R-:W0:Y:S04]  /*1ca0*/  LDCU.64 UR4, c[0x0][0x358] ;  /* 0x00006b00ff0477ac */ /* 0x000e280008000a00 */
[----:B------:R-:W-:Y:S02]  /*1cb0*/  IADD3 R0, PT, PT, R3, R5, RZ ;  /* 0x0000000503007210 */ /* 0x000fe40007ffe0ff */
[----:B------:R-:W-:-:S03]  /*1cc0*/  MOV R5, R17 ;  /* 0x0000001100057202 */ /* 0x000fc60000000f00 */
[----:B-1----:R-:W-:Y:S02]  /*1cd0*/  IMAD R3, R0, UR12, RZ ;  /* 0x0000000c00037c24 */ /* 0x002fe4000f8e02ff */
[----:B------:R-:W-:-:S04]  /*1ce0*/  IMAD.WIDE.U32 R4, R2, UR12, R4 ;  /* 0x0000000c02047c25 */ /* 0x000fc8000f8e0004 */
[----:B------:R-:W-:Y:S01]  /*1cf0*/  IMAD R3, R2, UR13, R3 ;  /* 0x0000000d02037c24 */ /* 0x000fe2000f8e0203 */
[----:B------:R-:W-:-:S03]  /*1d00*/  MOV R2, R8 ;  /* 0x0000000800027202 */ /* 0x000fc60000000f00 */
[----:B------:R-:W-:Y:S02]  /*1d10*/  IMAD.IADD R0, R5, 0x1, R3 ;  /* 0x0000000105007824 */ /* 0x000fe400078e0203 */
[----:B------:R-:W-:Y:S02]  /*1d20*/  IMAD.MOV.U32 R3, RZ, RZ, R9 ;  /* 0x000000ffff037224 */ /* 0x000fe400078e0009 */
[----:B------:R-:W-:Y:S02]  /*1d30*/  IMAD R5, R0, UR6, RZ ;  /* 0x0000000600057c24 */ /* 0x000fe4000f8e02ff */
[----:B------:R-:W-:-:S04]  /*1d40*/  IMAD.WIDE.U32 R2, R4, UR6, R2 ;  /* 0x0000000604027c25 */ /* 0x000fc8000f8e0002 */
[----:B------:R-:W-:Y:S01]  /*1d50*/  IMAD R5, R4, UR7, R5 ;  /* 0x0000000704057c24 */ /* 0x000fe2000f8e0205 */
[----:B--2---:R-:W-:-:S04]  /*1d60*/  LEA R4, P0, R2, UR8, 0x2 ;  /* 0x0000000802047c11 */ /* 0x004fc8000f8010ff */
[----:B------:R-:W-:-:S04]  /*1d70*/  IADD3 R3, PT, PT, R3, R5, RZ ;  /* 0x0000000503037210 */ /* 0x000fc80007ffe0ff */
[----:B------:R-:W-:-:S06]  /*1d80*/  LEA.HI.X R5, R2, UR9, R3, 0x2, P0 ;  /* 0x0000000902057c11 */ /* 0x000fcc00080f1403 */
[----:B0-----:R-:W2:Y:S01]  /*1d90*/  LDG.E R5, desc[UR4][R4.64] ;  /* 0x0000000404057981 */ /* 0x001ea2000c1e1900 */
[----:B------:R-:W-:-:S04]  /*1da0*/  LEA R2, P0, R12, UR10, 0x2 ;  /* 0x0000000a0c027c11 */ /* 0x000fc8000f8010ff */
[----:B------:R-:W-:-:S05]  /*1db0*/  LEA.HI.X R3, R12, UR11, RZ, 0x2, P0 ;  /* 0x0000000b0c037c11 */ /* 0x000fca00080f14ff */
[----:B--2---:R-:W-:Y:S01]  /*1dc0*/  STG.E desc[UR4][R2.64], R5 ;  /* 0x0000000502007986 */ /* 0x004fe2000c101904 */
[----:B------:R-:W-:Y:S05]  /*1dd0*/  EXIT ;  /* 0x000000000000794d */ /* 0x000fea0003800000 */
        .weak           $__internal_4_$__cuda_sm20_div_u64
        .type           $__internal_4_$__cuda_sm20_div_u64,@function
        .size           $__internal_4_$__cuda_sm20_div_u64,($__internal_5_$__cuda_sm20_rem_u64 - $__internal_4_$__cuda_sm20_div_u64)
$__internal_4_$__cuda_sm20_div_u64:
[----:B------:R-:W-:Y:S01]  /*1de0*/  IMAD.MOV.U32 R18, RZ, RZ, R7 ;  /* 0x000000ffff127224 */ /* 0x000fe200078e0007 */
[----:B------:R-:W-:-:S04]  /*1df0*/  MOV R19, R6 ;  /* 0x0000000600137202 */ /* 0x000fc80000000f00 */
[----:B------:R-:W0:Y:S08]  /*1e00*/  I2F.U64.RP R26, R18 ;  /* 0x00000012001a7312 */ /* 0x000e300000309000 */
[----:B0-----:R-:W0:Y:S02]  /*1e10*/  MUFU.RCP R26, R26 ;  /* 0x0000001a001a7308 */ /* 0x001e240000001000 */
[----:B0-----:R-:W-:-:S06]  /*1e20*/  VIADD R26, R26, 0x1ffffffe ;  /* 0x1ffffffe1a1a7836 */ /* 0x001fcc0000000000 */
[----:B------:R-:W0:Y:S02]  /*1e30*/  F2I.U64.TRUNC R26, R26 ;  /* 0x0000001a001a7311 */ /* 0x000e24000020d800 */
[----:B0-----:R-:W-:-:S04]  /*1e40*/  IMAD.WIDE.U32 R18, R26, R7, RZ ;  /* 0x000000071a127225 */ /* 0x001fc800078e00ff */
[C---:B------:R-:W-:Y:S01]  /*1e50*/  IMAD R11, R26.reuse, R6, R19 ;  /* 0x000000061a0b7224 */ /* 0x040fe200078e0213 */
[----:B------:R-:W-:Y:S01]  /*1e60*/  IADD3 R18, P0, PT, RZ, -R18, RZ ;  /* 0x80000012ff127210 */ /* 0x000fe20007f1e0ff */
[----:B------:R-:W-:Y:S02]  /*1e70*/  IMAD.MOV.U32 R21, RZ, RZ, R26 ;  /* 0x000000ffff157224 */ /* 0x000fe400078e001a */
[----:B------:R-:W-:Y:S02]  /*1e80*/  IMAD R11, R27, R7, R11 ;  /* 0x000000071b0b7224 */ /* 0x000fe400078e020b */
[----:B------:R-:W-:-:S03]  /*1e90*/  IMAD.HI.U32 R20, R26, R18, RZ ;  /* 0x000000121a147227 */ /* 0x000fc600078e00ff */
[----:B------:R-:W-:-:S05]  /*1ea0*/  IADD3.X R11, PT, PT, RZ, ~R11, RZ, P0, !PT ;  /* 0x8000000bff0b7210 */ /* 0x000fca00007fe4ff */
        /* <DEDUP_REMOVED lines=28> */
[C---:B------:R-:W-:Y:S01]  /*2070*/  IMAD.WIDE.U32 R20, R19.reuse, R7, RZ ;  /* 0x0000000713147225 */ /* 0x040fe200078e00ff */
[----:B------:R-:W-:-:S03]  /*2080*/  IADD3 R18, P2, PT, R19, 0x1, RZ ;  /* 0x0000000113127810 */ /* 0x000fc60007f5e0ff */
[----:B------:R-:W-:Y:S01]  /*2090*/  IMAD.X R9, RZ, RZ, R9, P1 ;  /* 0x000000ffff097224 */ /* 0x000fe200008e0609 */
[----:B------:R-:W-:Y:S01]  /*20a0*/  IADD3 R20, P1, PT, -R20, R10, RZ ;  /* 0x0000000a14147210 */ /* 0x000fe20007f3e1ff */
[----:B------:R-:W-:-:S03]  /*20b0*/  IMAD R11, R19, R6, R21 ;  /* 0x00000006130b7224 */ /* 0x000fc600078e0215 */
[-C--:B------:R-:W-:Y:S01]  /*20c0*/  ISETP.GE.U32.AND P0, PT, R20, R7.reuse, PT ;  /* 0x000000071400720c */ /* 0x080fe20003f06070 */
[----:B------:R-:W-:Y:S01]  /*20d0*/  IMAD R11, R9, R7, R11 ;  /* 0x00000007090b7224 */ /* 0x000fe200078e020b */
[----:B------:R-:W-:-:S04]  /*20e0*/  IADD3.X R10, PT, PT, RZ, R9, RZ, P2, !PT ;  /* 0x00000009ff0a7210 */ /* 0x000fc800017fe4ff */
[----:B------:R-:W-:Y:S02]  /*20f0*/  IADD3.X R8, PT, PT, ~R11, R8, RZ, P1, !PT ;  /* 0x000000080b087210 */ /* 0x000fe40000ffe5ff */
[----:B------:R-:W-:Y:S02]  /*2100*/  IADD3 R21, P1, PT, -R7, R20, RZ ;  /* 0x0000001407157210 */ /* 0x000fe40007f3e1ff */
[----:B------:R-:W-:-:S03]  /*2110*/  ISETP.GE.U32.AND.EX P0, PT, R8, R6, PT, P0 ;  /* 0x000000060800720c */ /* 0x000fc60003f06100 */
[----:B------:R-:W-:Y:S01]  /*2120*/  IMAD.X R11, R8, 0x1, ~R6, P1 ;  /* 0x00000001080b7824 */ /* 0x000fe200008e0e06 */
[----:B------:R-:W-:Y:S02]  /*2130*/  SEL R18, R18, R19, P0 ;  /* 0x0000001312127207 */ /* 0x000fe40000000000 */
[----:B------:R-:W-:Y:S02]  /*2140*/  SEL R21, R21, R20, P0 ;  /* 0x0000001415157207 */ /* 0x000fe40000000000 */
[----:B------:R-:W-:Y:S02]  /*2150*/  SEL R11, R11, R8, P0 ;  /* 0x000000080b0b7207 */ /* 0x000fe40000000000 */
[----:B------:R-:W-:Y:S02]  /*2160*/  SEL R10, R10, R9, P0 ;  /* 0x000000090a0a7207 */ /* 0x000fe40000000000 */
[----:B------:R-:W-:Y:S02]  /*2170*/  IADD3 R8, P2, PT, R18, 0x1, RZ ;  /* 0x0000000112087810 */ /* 0x000fe40007f5e0ff */
[----:B------:R-:W-:-:S02]  /*2180*/  ISETP.GE.U32.AND P0, PT, R21, R7, PT ;  /* 0x000000071500720c */ /* 0x000fc40003f06070 */
[----:B------:R-:W-:Y:S01]  /*2190*/  ISETP.NE.U32.AND P1, PT, R7, RZ, PT ;  /* 0x000000ff0700720c */ /* 0x000fe20003f25070 */
[----:B------:R-:W-:Y:S01]  /*21a0*/  IMAD.X R7, RZ, RZ, R10, P2 ;  /* 0x000000ffff077224 */ /* 0x000fe200010e060a */
[----:B------:R-:W-:Y:S02]  /*21b0*/  ISETP.GE.U32.AND.EX P0, PT, R11, R6, PT, P0 ;  /* 0x000000060b00720c */ /* 0x000fe40003f06100 */
[----:B------:R-:W-:Y:S02]  /*21c0*/  ISETP.NE.AND.EX P1, PT, R6, RZ, PT, P1 ;  /* 0x000000ff0600720c */ /* 0x000fe40003f25310 */
[----:B------:R-:W-:Y:S02]  /*21d0*/  SEL R7, R7, R10, P0 ;  /* 0x0000000a07077207 */ /* 0x000fe40000000000 */
[----:B------:R-:W-:Y:S02]  /*21e0*/  MOV R6, R3 ;  /* 0x0000000300067202 */ /* 0x000fe40000000f00 */
[----:B------:R-:W-:Y:S01]  /*21f0*/  SEL R9, R7, 0xffffffff, P1 ;  /* 0xffffffff07097807 */ /* 0x000fe20000800000 */
[----:B------:R-:W-:Y:S01]  /*2200*/  IMAD.MOV.U32 R7, RZ, RZ, 0x0 ;  /* 0x00000000ff077424 */ /* 0x000fe200078e00ff */
[----:B------:R-:W-:-:S04]  /*2210*/  SEL R8, R8, R18, P0 ;  /* 0x0000001208087207 */ /* 0x000fc80000000000 */
[----:B------:R-:W-:Y:S01]  /*2220*/  SEL R8, R8, 0xffffffff, P1 ;  /* 0xffffffff08087807 */ /* 0x000fe20000800000 */
[----:B------:R-:W-:Y:S06]  /*2230*/  RET.REL.NODEC R6 `(unfold_output_into_patches) ;  /* 0xffffffdc06707950 */ /* 0x000fec0003c3ffff */
        .weak           $__internal_5_$__cuda_sm20_rem_u64
        .type           $__internal_5_$__cuda_sm20_rem_u64,@function
        .size           $__internal_5_$__cuda_sm20_rem_u64,(.L_x_71 - $__internal_5_$__cuda_sm20_rem_u64)
$__internal_5_$__cuda_sm20_rem_u64:
[----:B------:R-:W-:Y:S01]  /*2240*/  IMAD.MOV.U32 R7, RZ, RZ, R3 ;  /* 0x000000ffff077224 */ /* 0x000fe200078e0003 */
[----:B------:R-:W-:-:S05]  /*2250*/  MOV R6, R8 ;  /* 0x0000000800067202 */ /* 0x000fca0000000f00 */
[----:B------:R-:W0:Y:S08]  /*2260*/  I2F.U64.RP R7, R6 ;  /* 0x0000000600077312 */ /* 0x000e300000309000 */
[----:B0-----:R-:W0:Y:S02]  /*2270*/  MUFU.RCP R11, R7 ;  /* 0x00000007000b7308 */ /* 0x001e240000001000 */
[----:B0-----:R-:W-:-:S06]  /*2280*/  IADD3 R20, PT, PT, R11, 0x1ffffffe, RZ ;  /* 0x1ffffffe0b147810 */ /* 0x001fcc0007ffe0ff */
[----:B------:R-:W0:Y:S02]  /*2290*/  F2I.U64.TRUNC R20, R20 ;  /* 0x0000001400147311 */ /* 0x000e24000020d800 */
[----:B0-----:R-:W-:-:S04]  /*22a0*/  IMAD.WIDE.U32 R26, R20, R8, RZ ;  /* 0x00000008141a7225 */ /* 0x001fc800078e00ff */
        /* <DEDUP_REMOVED lines=15> */
[----:B------:R-:W-:Y:S01]  /*23a0*/  IADD3 R18, P0, PT, RZ, -R20, RZ ;  /* 0x80000014ff127210 */ /* 0x000fe20007f1e0ff */
[----:B------:R-:W-:Y:S02]  /*23b0*/  HFMA2 R21, -RZ, RZ, 0, 0 ;  /* 0x00000000ff157431 */ /* 0x000fe400000001ff */
[----:B------:R-:W-:Y:S02]  /*23c0*/  IMAD R20, R11, R8, R6 ;  /* 0x000000080b147224 */ /* 0x000fe400078e0206 */
[----:B------:R-:W-:-:S03]  /*23d0*/  IMAD.HI.U32 R6, R7, R18, RZ ;  /* 0x0000001207067227 */ /* 0x000fc600078e00ff */
[----:B------:R-:W-:-:S05]  /*23e0*/  IADD3.X R20, PT, PT, RZ, ~R20, RZ, P0, !PT ;  /* 0x80000014ff147210 */ /* 0x000fca00007fe4ff */
        /* <DEDUP_REMOVED lines=12> */
[----:B------:R-:W-:Y:S02]  /*24b0*/  IADD3 R6, P1, PT, R6, R11, RZ ;  /* 0x0000000b06067210 */ /* 0x000fe40007f3e0ff */
[----:B------:R-:W-:Y:S01]  /*24c0*/  MOV R11, 0x0 ;  /* 0x00000000000b7802 */ /* 0x000fe20000000f00 */
[----:B------:R-:W-:Y:S02]  /*24d0*/  IMAD.X R7, RZ, RZ, R7, P0 ;  /* 0x000000ffff077224 */ /* 0x000fe400000e0607 */
[----:B------:R-:W-:-:S03]  /*24e0*/  IMAD.WIDE.U32 R20, R6, R8, RZ ;  /* 0x0000000806147225 */ /* 0x000fc600078e00ff */
[----:B------:R-:W-:Y:S01]  /*24f0*/  IADD3.X R7, PT, PT, RZ, R7, RZ, P1, !PT ;  /* 0x00000007ff077210 */ /* 0x000fe20000ffe4ff */
[----:B------:R-:W-:Y:S01]  /*2500*/  IMAD R6, R6, R3, R21 ;  /* 0x0000000306067224 */ /* 0x000fe200078e0215 */
[----:B------:R-:W-:-:S03]  /*2510*/  IADD3 R21, P1, PT, -R20, R9, RZ ;  /* 0x0000000914157210 */ /* 0x000fc60007f3e1ff */
[-C--:B------:R-:W-:Y:S01]  /*2520*/  IMAD R6, R7, R8.reuse, R6 ;  /* 0x0000000807067224 */ /* 0x080fe200078e0206 */
[----:B------:R-:W-:-:S03]  /*2530*/  ISETP.GE.U32.AND P0, PT, R21, R8, PT ;  /* 0x000000081500720c */ /* 0x000fc60003f06070 */
[----:B------:R-:W-:Y:S01]  /*2540*/  IMAD.X R20, R19, 0x1, ~R6, P1 ;  /* 0x0000000113147824 */ /* 0x000fe200008e0e06 */
[----:B------:R-:W-:-:S04]  /*2550*/  IADD3 R6, P1, PT, -R8, R21, RZ ;  /* 0x0000001508067210 */ /* 0x000fc80007f3e1ff */
[----:B------:R-:W-:Y:S02]  /*2560*/  ISETP.GE.U32.AND.EX P0, PT, R20, R3, PT, P0 ;  /* 0x000000031400720c */ /* 0x000fe40003f06100 */
[-C--:B------:R-:W-:Y:S02]  /*2570*/  IADD3.X R18, PT, PT, ~R3, R20.reuse, RZ, P1, !PT ;  /* 0x0000001403127210 */ /* 0x080fe40000ffe5ff */
[----:B------:R-:W-:Y:S02]  /*2580*/  SEL R21, R6, R21, P0 ;  /* 0x0000001506157207 */ /* 0x000fe40000000000 */
[----:B------:R-:W-:Y:S02]  /*2590*/  SEL R18, R18, R20, P0 ;  /* 0x0000001412127207 */ /* 0x000fe40000000000 */
[----:B------:R-:W-:Y:S02]  /*25a0*/  IADD3 R6, P3, PT, -R8, R21, RZ ;  /* 0x0000001508067210 */ /* 0x000fe40007f7e1ff */
        /* <DEDUP_REMOVED lines=9> */
[----:B------:R-:W-:Y:S06]  /*2640*/  RET.REL.NODEC R10 `(unfold_output_into_patches) ;  /* 0xffffffd80a6c7950 */ /* 0x000fec0003c3ffff */
.L_x_52:
        /* <DEDUP_REMOVED lines=11> */
.L_x_71:


//--------------------- .text.unfold_input_into_patches --------------------------
	.section	.text.unfold_input_into_patches,"ax",@progbits
	.align	128
        .global         unfold_input_into_patches
        .type           unfold_input_into_patches,@function
        .size           unfold_input_into_patches,(.L_x_73 - unfold_input_into_patches)
        .other          unfold_input_into_patches,@"STO_CUDA_ENTRY STV_DEFAULT"
unfold_input_into_patches:
.text.unfold_input_into_patches:
        /* <DEDUP_REMOVED lines=30> */
[----:B------:R-:W-:-:S04]  /*01e0*/  MOV R0, UR4 ;  /* 0x0000000400007c02 */ /* 0x000fc80008000f00 */
[----:B------:R-:W-:-:S13]  /*01f0*/  ISETP.GT.U32.AND.EX P0, PT, R0, RZ, PT, P0 ;  /* 0x000000ff0000720c */ /* 0x000fda0003f04100 */
[----:B------:R-:W-:Y:S05]  /*0200*/  @!P0 EXIT ;  /* 0x000000000000894d */ /* 0x000fea0003800000 */
[----:B------:R-:W-:-:S09]  /*0210*/  UISETP.NE.U32.AND UP0, UPT, UR13, URZ, UPT ;  /* 0x000000ff0d00728c */ /* 0x000fd2000bf05070 */
[----:B------:R-:W-:Y:S05]  /*0220*/  BRA.U UP0, `(.L_x_53) ;  /* 0x00000001005c7547 */ /* 0x000fea000b800000 */
[----:B------:R-:W0:Y:S01]  /*0230*/  I2F.U32.RP R0, UR12 ;  /* 0x0000000c00007d06 */ /* 0x000e220008209000 */
[----:B------:R-:W-:Y:S01]  /*0240*/  ISETP.NE.U32.AND P2, PT, RZ, UR12, PT ;  /* 0x0000000cff007c0c */ /* 0x000fe2000bf45070 */
[----:B------:R-:W-:Y:S02]  /*0250*/  HFMA2 R15, -RZ, RZ, 0, 0 ;  /* 0x00000000ff0f7431 */ /* 0x000fe400000001ff */
[----:B------:R-:W-:-:S04]  /*0260*/  IMAD.MOV.U32 R7, RZ, RZ, RZ ;  /* 0x000000ffff077224 */ /* 0x000fc800078e00ff */
        /* <DEDUP_REMOVED lines=19> */
.L_x_53:
[----:B------:R-:W-:Y:S01]  /*03a0*/  IMAD.MOV.U32 R4, RZ, RZ, R10 ;  /* 0x000000ffff047224 */ /* 0x000fe200078e000a */
[----:B------:R-:W-:Y:S01]  /*03b0*/  MOV R5, RZ ;  /* 0x000000ff00057202 */ /* 0x000fe20000000f00 */
[----:B------:R-:W0:Y:S01]  /*03c0*/  LDCU.64 UR4, c[0x0][0x3c8] ;  /* 0x00007900ff0477ac */ /* 0x000e220008000a00 */
[----:B------:R-:W-:-:S07]  /*03d0*/  MOV R8, 0x3f0 ;  /* 0x000003f000087802 */ /* 0x000fce0000000f00 */
[----:B0-----:R-:W-:Y:S05]  /*03e0*/  CALL.REL.NOINC `($__internal_6_$__cuda_sm20_div_u64) ;  /* 0x00000010000c7944 */ /* 0x001fea0003c00000 */
[----:B------:R-:W0:Y:S01]  /*03f0*/  LDCU.64 UR4, c[0x0][0x3c8] ;  /* 0x00007900ff0477ac */ /* 0x000e220008000a00 */
[-C--:B------:R-:W-:Y:S01]  /*0400*/  IADD3 R3, P0, PT, RZ, -R12.reuse, RZ ;  /* 0x8000000cff037210 */ /* 0x080fe20007f1e0ff */
[----:B------:R-:W-:Y:S01]  /*0410*/  HFMA2 R11, -RZ, RZ, 0, 0 ;  /* 0x00000000ff0b7431 */ /* 0x000fe200000001ff */
[----:B------:R-:W-:Y:S01]  /*0420*/  MOV R14, R12 ;  /* 0x0000000c000e7202 */ /* 0x000fe20000000f00 */
[--C-:B------:R-:W-:Y:S02]  /*0430*/  IMAD.MOV.U32 R15, RZ, RZ, R13.reuse ;  /* 0x000000ffff0f7224 */ /* 0x100fe400078e000d */
[----:B------:R-:W-:-:S04]  /*0440*/  IMAD.X R0, RZ, RZ, ~R13, P0 ;  /* 0x000000ffff007224 */ /* 0x000fc800000e0e0d */
[----:B0-----:R-:W-:Y:S02]  /*0450*/  IMAD R0, R0, UR4, RZ ;  /* 0x0000000400007c24 */ /* 0x001fe4000f8e02ff */
[----:B------:R-:W-:-:S04]  /*0460*/  IMAD.WIDE.U32 R6, R3, UR4, R10 ;  /* 0x0000000403067c25 */ /* 0x000fc8000f8e000a */
[----:B------:R-:W-:-:S04]  /*0470*/  IMAD R3, R3, UR5, R0 ;  /* 0x0000000503037c24 */ /* 0x000fc8000f8e0200 */
[----:B------:R-:W-:-:S07]  /*0480*/  IMAD.IADD R7, R7, 0x1, R3 ;  /* 0x0000000107077824 */ /* 0x000fce00078e0203 */
.L_x_54:
        /* <DEDUP_REMOVED lines=25> */
[----:B------:R-:W-:Y:S01]  /*0620*/  MOV R14, R3 ;  /* 0x00000003000e7202 */ /* 0x000fe20000000f00 */
[----:B------:R-:W-:Y:S06]  /*0630*/  BRA `(.L_x_56) ;  /* 0x0000000000447947 */ /* 0x000fec0003800000 */
.L_x_55:
[----:B------:R-:W-:Y:S01]  /*0640*/  MOV R4, R14 ;  /* 0x0000000e00047202 */ /* 0x000fe20000000f00 */
[----:B------:R-:W-:Y:S01]  /*0650*/  IMAD.MOV.U32 R5, RZ, RZ, R15 ;  /* 0x000000ffff057224 */ /* 0x000fe200078e000f */
[----:B------:R-:W-:Y:S01]  /*0660*/  MOV R8, 0x690 ;  /* 0x0000069000087802 */ /* 0x000fe20000000f00 */
[----:B------:R-:W0:Y:S06]  /*0670*/  LDCU.64 UR4, c[0x0][0x3b8] ;  /* 0x00007700ff0477ac */ /* 0x000e2c0008000a00 */
[----:B0-----:R-:W-:Y:S05]  /*0680*/  CALL.REL.NOINC `($__internal_6_$__cuda_sm20_div_u64) ;  /* 0x0000000c00647944 */ /* 0x001fea0003c00000 */
[----:B------:R-:W0:Y:S01]  /*0690*/  LDCU.64 UR4, c[0x0][0x3b8] ;  /* 0x00007700ff0477ac */ /* 0x000e220008000a00 */
[----:B------:R-:W-:Y:S01]  /*06a0*/  IADD3 R5, P0, PT, RZ, -R12, RZ ;  /* 0x8000000cff057210 */ /* 0x000fe20007f1e0ff */
[----:B------:R-:W-:Y:S01]  /*06b0*/  IMAD.MOV.U32 R2, RZ, RZ, R14 ;  /* 0x000000ffff027224 */ /* 0x000fe200078e000e */
[----:B------:R-:W-:Y:S01]  /*06c0*/  MOV R3, R15 ;  /* 0x0000000f00037202 */ /* 0x000fe20000000f00 */
[----:B------:R-:W-:Y:S01]  /*06d0*/  IMAD.MOV.U32 R14, RZ, RZ, R12 ;  /* 0x000000ffff0e7224 */ /* 0x000fe200078e000c */
[-C--:B------:R-:W-:Y:S02]  /*06e0*/  IADD3.X R0, PT, PT, RZ, ~R13.reuse, RZ, P0, !PT ;  /* 0x8000000dff007210 */ /* 0x080fe400007fe4ff */
[----:B------:R-:W-:-:S03]  /*06f0*/  MOV R15, R13 ;  /* 0x0000000d000f7202 */ /* 0x000fc60000000f00 */
[----:B0-----:R-:W-:Y:S02]  /*0700*/  IMAD R0, R0, UR4, RZ ;  /* 0x0000000400007c24 */ /* 0x001fe4000f8e02ff */
[----:B------:R-:W-:-:S04]  /*0710*/  IMAD.WIDE.U32 R2, R5, UR4, R2 ;  /* 0x0000000405027c25 */ /* 0x000fc8000f8e0002 */
[----:B------:R-:W-:Y:S02]  /*0720*/  IMAD R5, R5, UR5, R0 ;  /* 0x0000000505057c24 */ /* 0x000fe4000f8e0200 */
[----:B------:R-:W-:-:S03]  /*0730*/  IMAD.MOV.U32 R0, RZ, RZ, R2 ;  /* 0x000000ffff007224 */ /* 0x000fc600078e0002 */
[----:B------:R-:W-:-:S07]  /*0740*/  IADD3 R2, PT, PT, R3, R5, RZ ;  /* 0x0000000503027210 */ /* 0x000fce0007ffe0ff */
.L_x_56:
        /* <DEDUP_REMOVED lines=8> */
[----:B0-----:R-:W-:Y:S02]  /*07d0*/  VIADD R4, R3, 0xffffffe ;  /* 0x0ffffffe03047836 */ /* 0x001fe40000000000 */
[----:B------:R-:W-:-:S04]  /*07e0*/  IMAD.MOV.U32 R3, RZ, RZ, RZ ;  /* 0x000000ffff037224 */ /* 0x000fc800078e00ff */
[----:B------:R0:W1:Y:S02]  /*07f0*/  F2I.FTZ.U32.TRUNC.NTZ R5, R4 ;  /* 0x0000000400057305 */ /* 0x000064000021f000 */
[----:B0-----:R-:W-:Y:S02]  /*0800*/  IMAD.MOV.U32 R4, RZ, RZ, RZ ;  /* 0x000000ffff047224 */ /* 0x001fe400078e00ff */
[----:B-1----:R-:W-:-:S05]  /*0810*/  IMAD R8, R5, UR4, RZ ;  /* 0x0000000405087c24 */ /* 0x002fca000f8e02ff */
[----:B------:R-:W-:-:S05]  /*0820*/  IADD3 R9, PT, PT, -R8, RZ, RZ ;  /* 0x000000ff08097210 */ /* 0x000fca0007ffe1ff */
        /* <DEDUP_REMOVED lines=12> */
[----:B------:R-:W-:Y:S01]  /*08f0*/  MOV R14, R5 ;  /* 0x00000005000e7202 */ /* 0x000fe20000000f00 */
[----:B------:R-:W-:Y:S06]  /*0900*/  BRA `(.L_x_58) ;  /* 0x0000000000407947 */ /* 0x000fec0003800000 */
.L_x_57:
[----:B------:R-:W-:Y:S01]  /*0910*/  MOV R4, R14 ;  /* 0x0000000e00047202 */ /* 0x000fe20000000f00 */
[----:B------:R-:W-:Y:S01]  /*0920*/  IMAD.MOV.U32 R5, RZ, RZ, R15 ;  /* 0x000000ffff057224 */ /* 0x000fe200078e000f */
[----:B------:R-:W-:Y:S01]  /*0930*/  MOV R8, 0x960 ;  /* 0x0000096000087802 */ /* 0x000fe20000000f00 */
[----:B------:R-:W0:Y:S06]  /*0940*/  LDCU.64 UR4, c[0x0][0x390] ;  /* 0x00007200ff0477ac */ /* 0x000e2c0008000a00 */
[----:B0-----:R-:W-:Y:S05]  /*0950*/  CALL.REL.NOINC `($__internal_6_$__cuda_sm20_div_u64) ;  /* 0x0000000800b07944 */ /* 0x001fea0003c00000 */
[----:B------:R-:W0:Y:S01]  /*0960*/  LDCU.64 UR4, c[0x0][0x390] ;  /* 0x00007200ff0477ac */ /* 0x000e220008000a00 */
[-C--:B------:R-:W-:Y:S01]  /*0970*/  IADD3 R4, P0, PT, RZ, -R12.reuse, RZ ;  /* 0x8000000cff047210 */ /* 0x080fe20007f1e0ff */
[----:B------:R-:W-:Y:S01]  /*0980*/  IMAD.MOV.U32 R18, RZ, RZ, R14 ;  /* 0x000000ffff127224 */ /* 0x000fe200078e000e */
[----:B------:R-:W-:Y:S01]  /*0990*/  MOV R19, R15 ;  /* 0x0000000f00137202 */ /* 0x000fe20000000f00 */
[----:B------:R-:W-:Y:S01]  /*09a0*/  IMAD.MOV.U32 R15, RZ, RZ, R13 ;  /* 0x000000ffff0f7224 */ /* 0x000fe200078e000d */
[----:B------:R-:W-:Y:S02]  /*09b0*/  IADD3.X R3, PT, PT, RZ, ~R13, RZ, P0, !PT ;  /* 0x8000000dff037210 */ /* 0x000fe400007fe4ff */
[----:B------:R-:W-:-:S03]  /*09c0*/  MOV R14, R12 ;  /* 0x0000000c000e7202 */ /* 0x000fc60000000f00 */
[----:B0-----:R-:W-:Y:S02]  /*09d0*/  IMAD R3, R3, UR4, RZ ;  /* 0x0000000403037c24 */ /* 0x001fe4000f8e02ff */
[----:B------:R-:W-:-:S04]  /*09e0*/  IMAD.WIDE.U32 R18, R4, UR4, R18 ;  /* 0x0000000404127c25 */ /* 0x000fc8000f8e0012 */
[----:B------:R-:W-:-:S04]  /*09f0*/  IMAD R3, R4, UR5, R3 ;  /* 0x0000000504037c24 */ /* 0x000fc8000f8e0203 */
[----:B------:R-:W-:-:S07]  /*0a00*/  IMAD.IADD R3, R19, 0x1, R3 ;  /* 0x0000000113037824 */ /* 0x000fce00078e0203 */
.L_x_58:
[----:B------:R-:W-:-:S09]  /*0a10*/  UISETP.NE.U32.AND UP0, UPT, UR5, URZ, UPT ;  /* 0x000000ff0500728c */ /* 0x000fd2000bf05070 */
[----:B------:R-:W-:Y:S05]  /*0a20*/  BRA.U UP0, `(.L_x_59) ;  /* 0x0000000100607547 */ /* 0x000fea000b800000 */
[----:B------:R-:W0:Y:S01]  /*0a30*/  I2F.U32.RP R8, UR4 ;  /* 0x0000000400087d06 */ /* 0x000e220008209000 */
[----:B------:R-:W-:Y:S01]  /*0a40*/  HFMA2 R4, -RZ, RZ, 0, 0 ;  /* 0x00000000ff047431 */ /* 0x000fe200000001ff */
[----:B------:R-:W-:Y:S01]  /*0a50*/  ISETP.NE.U32.AND P2, PT, RZ, UR4, PT ;  /* 0x00000004ff007c0c */ /* 0x000fe2000bf45070 */
[----:B------:R-:W-:-:S05]  /*0a60*/  HFMA2 R15, -RZ, RZ, 0, 0 ;  /* 0x00000000ff0f7431 */ /* 0x000fca00000001ff */
[----:B0-----:R-:W0:Y:S02]  /*0a70*/  MUFU.RCP R8, R8 ;  /* 0x0000000800087308 */ /* 0x001e240000001000 */
[----:B0-----:R-:W-:-:S06]  /*0a80*/  IADD3 R9, PT, PT, R8, 0xffffffe, RZ ;  /* 0x0ffffffe08097810 */ /* 0x001fcc0007ffe0ff */
[----:B------:R0:W1:Y:S02]  /*0a90*/  F2I.FTZ.U32.TRUNC.NTZ R5, R9 ;  /* 0x0000000900057305 */ /* 0x000064000021f000 */
[----:B0-----:R-:W-:Y:S01]  /*0aa0*/  MOV R9, RZ ;  /* 0x000000ff00097202 */ /* 0x001fe20000000f00 */
        /* <DEDUP_REMOVED lines=16> */
.L_x_59:
[----:B------:R-:W-:Y:S01]  /*0bb0*/  IMAD.MOV.U32 R4, RZ, RZ, R14 ;  /* 0x000000ffff047224 */ /* 0x000fe200078e000e */
[----:B------:R-:W-:Y:S01]  /*0bc0*/  MOV R5, R15 ;  /* 0x0000000f00057202 */ /* 0x000fe20000000f00 */
[----:B------:R-:W0:Y:S01]  /*0bd0*/  LDCU.64 UR4, c[0x0][0x390] ;  /* 0x00007200ff0477ac */ /* 0x000e220008000a00 */
[----:B------:R-:W-:-:S07]  /*0be0*/  MOV R8, 0xc00 ;  /* 0x00000c0000087802 */ /* 0x000fce0000000f00 */
[----:B0-----:R-:W-:Y:S05]  /*0bf0*/  CALL.REL.NOINC `($__internal_6_$__cuda_sm20_div_u64) ;  /* 0x0000000800087944 */ /* 0x001fea0003c00000 */
        /* <DEDUP_REMOVED lines=11> */
.L_x_60:
        /* <DEDUP_REMOVED lines=27> */
.L_x_61:
        /* <DEDUP_REMOVED lines=8> */
[----:B------:R-:W-:-:S03]  /*0ee0*/  MOV R4, R14 ;  /* 0x0000000e00047202 */ /* 0x000fc60000000f00 */
[----:B------:R-:W-:-:S04]  /*0ef0*/  IMAD.X R8, RZ, RZ, ~R13, P0 ;  /* 0x000000ffff087224 */ /* 0x000fc800000e0e0d */
[----:B0-----:R-:W-:Y:S02]  /*0f00*/  IMAD R8, R8, UR4, RZ ;  /* 0x0000000408087c24 */ /* 0x001fe4000f8e02ff */
[----:B------:R-:W-:-:S04]  /*0f10*/  IMAD.WIDE.U32 R4, R17, UR4, R4 ;  /* 0x0000000411047c25 */ /* 0x000fc8000f8e0004 */
[----:B------:R-:W-:-:S05]  /*0f20*/  IMAD R15, R17, UR5, R8 ;  /* 0x00000005110f7c24 */ /* 0x000fca000f8e0208 */
[----:B------:R-:W-:-:S07]  /*0f30*/  IADD3 R5, PT, PT, R5, R15, RZ ;  /* 0x0000000f05057210 */ /* 0x000fce0007ffe0ff */
.L_x_62:
        /* <DEDUP_REMOVED lines=14> */
[----:B------:R-:W-:-:S05]  /*1020*/  IMAD.HI.U32 R15, R15, R12, RZ ;  /* 0x0000000c0f0f7227 */ /* 0x000fca00078e00ff */
[----:B------:R-:W-:-:S05]  /*1030*/  IADD3 R15, PT, PT, -R15, RZ, RZ ;  /* 0x000000ff0f0f7210 */ /* 0x000fca0007ffe1ff */
[----:B------:R-:W-:-:S05]  /*1040*/  IMAD R12, R15, UR4, R12 ;  /* 0x000000040f0c7c24 */ /* 0x000fca000f8e020c */
[----:B------:R-:W-:-:S13]  /*1050*/  ISETP.GE.U32.AND P0, PT, R12, UR4, PT ;  /* 0x000000040c007c0c */ /* 0x000fda000bf06070 */
[----:B------:R-:W-:-:S05]  /*1060*/  @P0 VIADD R12, R12, -UR4 ;  /* 0x800000040c0c0c36 */ /* 0x000fca0008000000 */
[----:B------:R-:W-:-:S13]  /*1070*/  ISETP.GE.U32.AND P0, PT, R12, UR4, PT ;  /* 0x000000040c007c0c */ /* 0x000fda000bf06070 */
[----:B------:R-:W-:Y:S02]  /*1080*/  @P0 IADD3 R12, PT, PT, R12, -UR4, RZ ;  /* 0x800000040c0c0c10 */ /* 0x000fe4000fffe0ff */
[----:B------:R-:W-:Y:S01]  /*1090*/  @!P1 LOP3.LUT R12, RZ, UR4, RZ, 0x33, !PT ;  /* 0x00000004ff0c9c12 */ /* 0x000fe2000f8e33ff */
[----:B------:R-:W-:Y:S06]  /*10a0*/  BRA `(.L_x_64) ;  /* 0x0000000000107947 */ /* 0x000fec0003800000 */
.L_x_63:
[----:B------:R-:W-:Y:S01]  /*10b0*/  MOV R8, R12 ;  /* 0x0000000c00087202 */ /* 0x000fe20000000f00 */
[----:B------:R-:W-:Y:S01]  /*10c0*/  IMAD.MOV.U32 R19, RZ, RZ, R13 ;  /* 0x000000ffff137224 */ /* 0x000fe200078e000d */
[----:B------:R-:W-:-:S07]  /*10d0*/  MOV R22, 0x10f0 ;  /* 0x000010f000167802 */ /* 0x000fce0000000f00 */
[----:B------:R-:W-:Y:S05]  /*10e0*/  CALL.REL.NOINC `($__internal_7_$__cuda_sm20_rem_u64) ;  /* 0x0000000400dc7944 */ /* 0x000fea0003c00000 */
.L_x_64:
[----:B------:R-:W0:Y:S01]  /*10f0*/  LDCU.128 UR4, c[0x0][0x380] ;  /* 0x00007000ff0477ac */ /* 0x000e220008000c00 */
[----:B------:R-:W-:Y:S01]  /*1100*/  MOV R21, R9 ;  /* 0x0000000900157202 */ /* 0x000fe20000000f00 */
[----:B0-----:R-:W-:Y:S02]  /*1110*/  IMAD R15, R2, UR4, RZ ;  /* 0x00000004020f7c24 */ /* 0x001fe4000f8e02ff */
[----:B------:R-:W-:-:S04]  /*1120*/  IMAD.WIDE.U32 R20, R0, UR4, R20 ;  /* 0x0000000400147c25 */ /* 0x000fc8000f8e0014 */
[----:B------:R-:W-:Y:S01]  /*1130*/  IMAD R15, R0, UR5, R15 ;  /* 0x00000005000f7c24 */ /* 0x000fe2000f8e020f */
[----:B------:R-:W-:-:S03]  /*1140*/  ISETP.GE.U32.AND P0, PT, R20, UR6, PT ;  /* 0x0000000614007c0c */ /* 0x000fc6000bf06070 */
[----:B------:R-:W-:-:S05]  /*1150*/  IMAD.IADD R15, R21, 0x1, R15 ;  /* 0x00000001150f7824 */ /* 0x000fca00078e020f */
[----:B------:R-:W-:-:S13]  /*1160*/  ISETP.GE.U32.AND.EX P0, PT, R15, UR7, PT, P0 ;  /* 0x000000070f007c0c */ /* 0x000fda000bf06100 */
[----:B------:R-:W-:Y:S05]  /*1170*/  @!P0 EXIT ;  /* 0x000000000000894d */ /* 0x000fea0003800000 */
[----:B------:R-:W0:Y:S01]  /*1180*/  LDCU.64 UR8, c[0x0][0x3b0] ;  /* 0x00007600ff0877ac */ /* 0x000e220008000a00 */
[----:B------:R-:W-:-:S04]  /*1190*/  IADD3 R8, P0, PT, R20, -UR6, RZ ;  /* 0x8000000614087c10 */ /* 0x000fc8000ff1e0ff */
[----:B------:R-:W-:Y:S02]  /*11a0*/  IADD3.X R9, PT, PT, R15, ~UR7, RZ, P0, !PT ;  /* 0x800000070f097c10 */ /* 0x000fe400087fe4ff */
[----:B0-----:R-:W-:-:S04]  /*11b0*/  ISETP.GE.U32.AND P0, PT, R8, UR8, PT ;  /* 0x0000000808007c0c */ /* 0x001fc8000bf06070 */
[----:B------:R-:W-:-:S13]  /*11c0*/  ISETP.GE.U32.AND.EX P0, PT, R9, UR9, PT, P0 ;  /* 0x0000000909007c0c */ /* 0x000fda000bf06100 */
[----:B------:R-:W-:Y:S05]  /*11d0*/  @P0 EXIT ;  /* 0x000000000000094d */ /* 0x000fea0003800000 */
[----:B------:R-:W-:Y:S01]  /*11e0*/  MOV R19, R3 ;  /* 0x0000000300137202 */ /* 0x000fe20000000f00 */
[----:B------:R-:W-:Y:S02]  /*11f0*/  IMAD R7, R7, UR4, RZ ;  /* 0x0000000407077c24 */ /* 0x000fe4000f8e02ff */
        /* <DEDUP_REMOVED lines=12> */
[----:B------:R-:W0:Y:S01]  /*12c0*/  LDCU.64 UR4, c[0x0][0x3a0] ;  /* 0x00007400ff0477ac */ /* 0x000e220008000a00 */
[----:B------:R-:W1:Y:S01]  /*12d0*/  LDCU.128 UR12, c[0x0][0x3d0] ;  /* 0x00007a00ff0c77ac */ /* 0x000e620008000c00 */
[----:B0-----:R-:W-:Y:S02]  /*12e0*/  IMAD R7, R13, UR4, RZ ;  /* 0x000000040d077c24 */ /* 0x001fe4000f8e02ff */
[----:B------:R-:W-:-:S04]  /*12f0*/  IMAD.WIDE.U32 R4, R12, UR4, R4 ;  /* 0x000000040c047c25 */ /* 0x000fc8000f8e0004 */
[----:B------:R-:W-:Y:S01]  /*1300*/  IMAD R7, R12, UR5, R7 ;  /* 0x000000050c077c24 */ /* 0x000fe2000f8e0207 */
[----:B------:R-:W0:Y:S01]  /*1310*/  LDCU.64 UR4, c[0x0][0x358] ;  /* 0x00006b00ff0477ac */ /* 0x000e220008000a00 */
[----:B------:R-:W-:-:S03]  /*1320*/  IMAD.WIDE.U32 R8, R4, UR8, R8 ;  /* 0x0000000804087c25 */ /* 0x000fc6000f8e0008 */
[----:B------:R-:W-:Y:S01]  /*1330*/  IADD3 R0, PT, PT, R5, R7, RZ ;  /* 0x0000000705007210 */ /* 0x000fe20007ffe0ff */
[----:B------:R-:W-:-:S04]  /*1340*/  IMAD.WIDE.U32 R2, R8, UR10, R2 ;  /* 0x0000000a08027c25 */ /* 0x000fc8000f8e0002 */
[----:B------:R-:W-:-:S04]  /*1350*/  IMAD R5, R0, UR8, RZ ;  /* 0x0000000800057c24 */ /* 0x000fc8000f8e02ff */
[----:B------:R-:W-:Y:S01]  /*1360*/  IMAD R5, R4, UR9, R5 ;  /* 0x0000000904057c24 */ /* 0x000fe2000f8e0205 */
[----:B-1----:R-:W-:-:S03]  /*1370*/  LEA R4, P0, R2, UR12, 0x2 ;  /* 0x0000000c02047c11 */ /* 0x002fc6000f8010ff */
[----:B------:R-:W-:-:S04]  /*1380*/  IMAD.IADD R0, R9, 0x1, R5 ;  /* 0x0000000109007824 */ /* 0x000fc800078e0205 */
[----:B------:R-:W-:-:S04]  /*1390*/  IMAD R5, R0, UR10, RZ ;  /* 0x0000000a00057c24 */ /* 0x000fc8000f8e02ff */
[----:B------:R-:W-:-:S05]  /*13a0*/  IMAD R5, R8, UR11, R5 ;  /* 0x0000000b08057c24 */ /* 0x000fca000f8e0205 */
[----:B------:R-:W-:-:S04]  /*13b0*/  IADD3 R3, PT, PT, R3, R5, RZ ;  /* 0x0000000503037210 */ /* 0x000fc80007ffe0ff */
[----:B------:R-:W-:-:S06]  /*13c0*/  LEA.HI.X R5, R2, UR13, R3, 0x2, P0 ;  /* 0x0000000d02057c11 */ /* 0x000fcc00080f1403 */
[----:B0-----:R-:W2:Y:S01]  /*13d0*/  LDG.E R5, desc[UR4][R4.64] ;  /* 0x0000000404057981 */ /* 0x001ea2000c1e1900 */
[----:B------:R-:W-:-:S04]  /*13e0*/  LEA R2, P0, R10, UR14, 0x2 ;  /* 0x0000000e0a027c11 */ /* 0x000fc8000f8010ff */
[----:B------:R-:W-:-:S05]  /*13f0*/  LEA.HI.X R3, R10, UR15, RZ, 0x2, P0 ;  /* 0x0000000f0a037c11 */ /* 0x000fca00080f14ff */
[----:B--2---:R-:W-:Y:S01]  /*1400*/  STG.E desc[UR4][R2.64], R5 ;  /* 0x0000000502007986 */ /* 0x004fe2000c101904 */
[----:B------:R-:W-:Y:S05]  /*1410*/  EXIT ;  /* 0x000000000000794d */ /* 0x000fea0003800000 */
        .weak           $__internal_6_$__cuda_sm20_div_u64
        .type           $__internal_6_$__cuda_sm20_div_u64,@function
        .size           $__internal_6_$__cuda_sm20_div_u64,($__internal_7_$__cuda_sm20_rem_u64 - $__internal_6_$__cuda_sm20_div_u64)
$__internal_6_$__cuda_sm20_div_u64:
        /* <DEDUP_REMOVED lines=9> */
[----:B------:R-:W-:Y:S01]  /*14b0*/  IADD3.X R19, PT, PT, RZ, ~R17, RZ, P0, !PT ;  /* 0x80000011ff137210 */ /* 0x000fe200007fe4ff */
[----:B------:R-:W-:-:S04]  /*14c0*/  IMAD.MOV.U32 R17, RZ, RZ, R12 ;  /* 0x000000ffff117224 */ /* 0x000fc800078e000c */
[----:B------:R-:W-:-:S04]  /*14d0*/  IMAD.WIDE.U32 R16, P0, R12, R19, R16 ;  /* 0x000000130c107225 */ /* 0x000fc80007800010 */
[C---:B------:R-:W-:Y:S02]  /*14e0*/  IMAD R12, R13.reuse, R19, RZ ;  /* 0x000000130d0c7224 */ /* 0x040fe400078e02ff */
[----:B------:R-:W-:-:S04]  /*14f0*/  IMAD.HI.U32 R17, P1, R13, R21, R16 ;  /* 0x000000150d117227 */ /* 0x000fc80007820010 */
[----:B------:R-:W-:Y:S01]  /*1500*/  IMAD.HI.U32 R19, R13, R19, RZ ;  /* 0x000000130d137227 */ /* 0x000fe200078e00ff */
[----:B------:R-:W-:-:S04]  /*1510*/  IADD3 R17, P2, PT, R12, R17, RZ ;  /* 0x000000110c117210 */ /* 0x000fc80007f5e0ff */
[----:B------:R-:W-:Y:S01]  /*1520*/  IADD3.X R19, PT, PT, R19, R13, RZ, P0, !PT ;  /* 0x0000000d13137210 */ /* 0x000fe200007fe4ff */
[----:B------:R-:W-:-:S03]  /*1530*/  IMAD.WIDE.U32 R12, R17, UR4, RZ ;  /* 0x00000004110c7c25 */ /* 0x000fc6000f8e00ff */
[----:B------:R-:W-:Y:S01]  /*1540*/  IADD3.X R19, PT, PT, RZ, RZ, R19, P2, P1 ;  /* 0x000000ffff137210 */ /* 0x000fe200017e2413 */
[----:B------:R-:W-:Y:S01]  /*1550*/  IMAD R16, R17, UR5, R13 ;  /* 0x0000000511107c24 */ /* 0x000fe2000f8e020d */
[----:B------:R-:W-:-:S03]  /*1560*/  IADD3 R13, P0, PT, RZ, -R12, RZ ;  /* 0x8000000cff0d7210 */ /* 0x000fc60007f1e0ff */
[----:B------:R-:W-:Y:S02]  /*1570*/  IMAD R12, R19, UR4, R16 ;  /* 0x00000004130c7c24 */ /* 0x000fe4000f8e0210 */
        /* <DEDUP_REMOVED lines=32> */
[----:B------:R-:W-:Y:S01]  /*1780*/  SEL R16, R5, R16, P0 ;  /* 0x0000001005107207 */ /* 0x000fe20000000000 */
[----:B------:R-:W-:Y:S01]  /*1790*/  HFMA2 R5, -RZ, RZ, 0, 0 ;  /* 0x00000000ff057431 */ /* 0x000fe200000001ff */
[----:B------:R-:W-:Y:S02]  /*17a0*/  ISETP.GE.U32.AND P0, PT, R12, UR4, PT ;  /* 0x000000040c007c0c */ /* 0x000fe4000bf06070 */
[----:B------:R-:W-:Y:S02]  /*17b0*/  IADD3 R12, P2, PT, R17, 0x1, RZ ;  /* 0x00000001110c7810 */ /* 0x000fe40007f5e0ff */
[----:B------:R-:W-:Y:S02]  /*17c0*/  ISETP.NE.U32.AND P1, PT, RZ, UR4, PT ;  /* 0x00000004ff007c0c */ /* 0x000fe4000bf25070 */
[----:B------:R-:W-:Y:S01]  /*17d0*/  ISETP.GE.U32.AND.EX P0, PT, R4, UR5, PT, P0 ;  /* 0x0000000504007c0c */ /* 0x000fe2000bf06100 */
[----:B------:R-:W-:Y:S01]  /*17e0*/  IMAD.MOV.U32 R4, RZ, RZ, R8 ;  /* 0x000000ffff047224 */ /* 0x000fe200078e0008 */
[----:B------:R-:W-:-:S02]  /*17f0*/  IADD3.X R13, PT, PT, RZ, R16, RZ, P2, !PT ;  /* 0x00000010ff0d7210 */ /* 0x000fc400017fe4ff */
[----:B------:R-:W-:Y:S02]  /*1800*/  ISETP.NE.AND.EX P1, PT, RZ, UR5, PT, P1 ;  /* 0x00000005ff007c0c */ /* 0x000fe4000bf25310 */
[----:B------:R-:W-:Y:S02]  /*1810*/  SEL R12, R12, R17, P0 ;  /* 0x000000110c0c7207 */ /* 0x000fe40000000000 */
[----:B------:R-:W-:Y:S02]  /*1820*/  SEL R13, R13, R16, P0 ;  /* 0x000000100d0d7207 */ /* 0x000fe40000000000 */
[----:B------:R-:W-:Y:S02]  /*1830*/  SEL R12, R12, 0xffffffff, P1 ;  /* 0xffffffff0c0c7807 */ /* 0x000fe40000800000 */
[----:B------:R-:W-:Y:S01]  /*1840*/  SEL R13, R13, 0xffffffff, P1 ;  /* 0xffffffff0d0d7807 */ /* 0x000fe20000800000 */
[----:B------:R-:W-:Y:S06]  /*1850*/  RET.REL.NODEC R4 `(unfold_input_into_patches) ;  /* 0xffffffe404e87950 */ /* 0x000fec0003c3ffff */
        .weak           $__internal_7_$__cuda_sm20_rem_u64
        .type           $__internal_7_$__cuda_sm20_rem_u64,@function
        .size           $__internal_7_$__cuda_sm20_rem_u64,(.L_x_73 - $__internal_7_$__cuda_sm20_rem_u64)
$__internal_7_$__cuda_sm20_rem_u64:
[----:B------:R-:W0:Y:S01]  /*1860*/  LDCU.64 UR4, c[0x0][0x398] ;  /* 0x00007300ff0477ac */ /* 0x000e220008000a00 */
[----:B------:R-:W1:Y:S01]  /*1870*/  LDC.64 R12, c[0x0][0x398] ;  /* 0x0000e600ff0c7b82 */ /* 0x000e620000000a00 */
[----:B0-----:R-:W0:Y:S08]  /*1880*/  I2F.U64.RP R21, UR4 ;  /* 0x0000000400157d12 */ /* 0x001e300008309000 */
[----:B0-----:R-:W0:Y:S02]  /*1890*/  MUFU.RCP R21, R21 ;  /* 0x0000001500157308 */ /* 0x001e240000001000 */
[----:B0-----:R-:W-:-:S06]  /*18a0*/  IADD3 R14, PT, PT, R21, 0x1ffffffe, RZ ;  /* 0x1ffffffe150e7810 */ /* 0x001fcc0007ffe0ff */
[----:B------:R-:W1:Y:S02]  /*18b0*/  F2I.U64.TRUNC R14, R14 ;  /* 0x0000000e000e7311 */ /* 0x000e64000020d800 */
[----:B-1----:R-:W-:-:S04]  /*18c0*/  IMAD.WIDE.U32 R16, R14, R12, RZ ;  /* 0x0000000c0e107225 */ /* 0x002fc800078e00ff */
[----:B------:R-:W-:Y:S01]  /*18d0*/  IMAD R17, R14, R13, R17 ;  /* 0x0000000d0e117224 */ /* 0x000fe200078e0211 */
[----:B------:R-:W-:-:S03]  /*18e0*/  IADD3 R23, P0, PT, RZ, -R16, RZ ;  /* 0x80000010ff177210 */ /* 0x000fc60007f1e0ff */
[----:B------:R-:W-:Y:S02]  /*18f0*/  IMAD R17, R15, R12, R17 ;  /* 0x0000000c0f117224 */ /* 0x000fe400078e0211 */
[----:B------:R-:W-:-:S04]  /*1900*/  IMAD.HI.U32 R16, R14, R23, RZ ;  /* 0x000000170e107227 */ /* 0x000fc800078e00ff */
[----:B------:R-:W-:Y:S01]  /*1910*/  IMAD.X R25, RZ, RZ, ~R17, P0 ;  /* 0x000000ffff197224 */ /* 0x000fe200000e0e11 */
[----:B------:R-:W-:-:S03]  /*1920*/  MOV R17, R14 ;  /* 0x0000000e00117202 */ /* 0x000fc60000000f00 */
[-C--:B------:R-:W-:Y:S02]  /*1930*/  IMAD R27, R15, R25.reuse, RZ ;  /* 0x000000190f1b7224 */ /* 0x080fe400078e02ff */
[----:B------:R-:W-:-:S04]  /*1940*/  IMAD.WIDE.U32 R16, P0, R14, R25, R16 ;  /* 0x000000190e107225 */ /* 0x000fc80007800010 */
[----:B------:R-:W-:-:S04]  /*1950*/  IMAD.HI.U32 R21, R15, R25, RZ ;  /* 0x000000190f157227 */ /* 0x000fc800078e00ff */
[----:B------:R-:W-:Y:S01]  /*1960*/  IMAD.HI.U32 R16, P1, R15, R23, R16 ;  /* 0x000000170f107227 */ /* 0x000fe20007820010 */
[----:B------:R-:W-:-:S04]  /*1970*/  IADD3.X R21, PT, PT, R21, R15, RZ, P0, !PT ;  /* 0x0000000f15157210 */ /* 0x000fc800007fe4ff */
[----:B------:R-:W-:-:S04]  /*1980*/  IADD3 R17, P2, PT, R27, R16, RZ ;  /* 0x000000101b117210 */ /* 0x000fc80007f5e0ff */
[----:B------:R-:W-:Y:S01]  /*1990*/  IADD3.X R21, PT, PT, RZ, RZ, R21, P2, P1 ;  /* 0x000000ffff157210 */ /* 0x000fe200017e2415 */
[----:B------:R-:W-:-:S04]  /*19a0*/  IMAD.WIDE.U32 R14, R17, R12, RZ ;  /* 0x0000000c110e7225 */ /* 0x000fc800078e00ff */
        /* <DEDUP_REMOVED lines=25> */
[----:B------:R-:W-:-:S04]  /*1b40*/  ISETP.GE.U32.AND P0, PT, R23, R12, PT ;  /* 0x0000000c1700720c */ /* 0x000fc80003f06070 */
        /* <DEDUP_REMOVED lines=11> */
[----:B------:R-:W-:Y:S02]  /*1c00*/  MOV R23, 0x0 ;  /* 0x0000000000177802 */ /* 0x000fe40000000f00 */
[----:B------:R-:W-:Y:S02]  /*1c10*/  ISETP.NE.AND.EX P1, PT, R13, RZ, PT, P1 ;  /* 0x000000ff0d00720c */ /* 0x000fe40003f25310 */
[----:B------:R-:W-:Y:S02]  /*1c20*/  SEL R12, R8, R15, P0 ;  /* 0x0000000f080c7207 */ /* 0x000fe40000000000 */
[----:B------:R-:W-:Y:S02]  /*1c30*/  SEL R13, R14, R16, P0 ;  /* 0x000000100e0d7207 */ /* 0x000fe40000000000 */
[----:B------:R-:W-:-:S02]  /*1c40*/  SEL R12, R12, 0xffffffff, P1 ;  /* 0xffffffff0c0c7807 */ /* 0x000fc40000800000 */
[----:B------:R-:W-:Y:S01]  /*1c50*/  SEL R13, R13, 0xffffffff, P1 ;  /* 0xffffffff0d0d7807 */ /* 0x000fe20000800000 */
[----:B------:R-:W-:Y:S06]  /*1c60*/  RET.REL.NODEC R22 `(unfold_input_into_patches) ;  /* 0xffffffe016e47950 */ /* 0x000fec0003c3ffff */
.L_x_65:
        /* <DEDUP_REMOVED lines=9> */
.L_x_73:


//--------------------- .nv.shared.reserved.0     --------------------------
	.section	.nv.shared.reserved.0,"aw",@nobits
	.weak		__nv_reservedSMEM_offset_0_alias
	.size		__nv_reservedSMEM_offset_0_alias, 0, 64
	.other		__nv_reservedSMEM_offset_0_alias,@"STO_CUDA_RESERVED_SHARED STV_DEFAULT"
__nv_reservedSMEM_offset_0_alias:
	.zero		0
	.zero		64


//--------------------- .nv.constant0.sum_transposed_filters --------------------------
	.section	.nv.constant0.sum_transposed_filters,"a",@progbits
	.sectionflags	@""
	.align	4
.nv.constant0.sum_transposed_filters:
	.zero		992


//--------------------- .nv.constant0.transpose_and_broadcast_filters --------------------------
	.section	.nv.constant0.transpose_and_broadcast_filters,"a",@progbits
	.sectionflags	@""
	.align	4
.nv.constant0.transpose_and_broadcast_filters:
	.zero		992


//--------------------- .nv.constant0.unfold_output_into_patches --------------------------
	.section	.nv.constant0.unfold_output_into_patches,"a",@progbits
	.sectionflags	@""
	.align	4
.nv.constant0.unfold_output_into_patches:
	.zero		992


//--------------------- .nv.constant0.unfold_input_into_patches --------------------------
	.section	.nv.constant0.unfold_input_into_patches,"a",@progbits
	.sectionflags	@""
	.align	4
.nv.constant0.unfold_input_into_patches:
	.zero		992


//--------------------- SYMBOLS --------------------------

	.type		.nv.reservedSmem.offset0,@object
	.size		.nv.reservedSmem.offset0,0x4
